// auto-generated by cutlass_sweep.gemm — config: {"arch": "sm_90", "cluster_m": 2, "cluster_n": 1, "dtype": "e4m3", "dtype_b": "e4m3", "layout": "nt", "stages": 0, "tile_k": 256, "tile_m": 128, "tile_n": 256}
#include "cutlass/cutlass.h"
#include "cutlass/gemm/collective/collective_builder.hpp"
#include "cutlass/gemm/device/gemm_universal_adapter.h"
#include "cutlass/gemm/kernel/gemm_universal.hpp"
#include "cutlass/epilogue/collective/collective_builder.hpp"

using ElemA = cutlass::float_e4m3_t;
using ElemB = cutlass::float_e4m3_t;
using ElemCD = cutlass::float_e4m3_t;
using Acc  = float;
using TileShape    = cute::Shape<cute::_128, cute::_256, cute::_256>;
using ClusterShape = cute::Shape<cute::_2, cute::_1, cute::_1>;

using CollectiveEpilogue = typename cutlass::epilogue::collective::CollectiveBuilder<
    cutlass::arch::Sm90, cutlass::arch::OpClassTensorOp,
    TileShape, ClusterShape,
    cutlass::epilogue::collective::EpilogueTileAuto,
    Acc, Acc,
    ElemCD, cutlass::layout::RowMajor, 128 / cutlass::sizeof_bits<ElemCD>::value,
    ElemCD, cutlass::layout::RowMajor, 128 / cutlass::sizeof_bits<ElemCD>::value,
    cutlass::epilogue::collective::EpilogueScheduleAuto
  >::CollectiveOp;

using CollectiveMainloop = typename cutlass::gemm::collective::CollectiveBuilder<
    cutlass::arch::Sm90, cutlass::arch::OpClassTensorOp,
    ElemA, cutlass::layout::RowMajor, 128 / cutlass::sizeof_bits<ElemA>::value,
    ElemB, cutlass::layout::ColumnMajor, 128 / cutlass::sizeof_bits<ElemB>::value,
    Acc,
    TileShape, ClusterShape,
    cutlass::gemm::collective::StageCountAutoCarveout<static_cast<int>(sizeof(typename CollectiveEpilogue::SharedStorage))>,
    cutlass::gemm::collective::KernelScheduleAuto
  >::CollectiveOp;

using GemmKernel = cutlass::gemm::kernel::GemmUniversal<
    cute::Shape<int,int,int,int>,
    CollectiveMainloop,
    CollectiveEpilogue
>;
using Gemm = cutlass::gemm::device::GemmUniversalAdapter<GemmKernel>;

// Force the device kernel symbol into the cubin without needing a host main.
auto* _anchor = &cutlass::device_kernel<GemmKernel>;


// ===== COMPILED SASS (sm_90a) =====

	.target	sm_90a

	.elftype	@"ET_EXEC"


//--------------------- .note.nv.tkinfo           --------------------------
	.section	.note.nv.tkinfo,"",@"SHT_NOTE"
	.sectionflags	@"SHF_NOTE_NV_TKINFO"
	.tkinfo
        /*0018*/ 	.word	0x00000002
        /*0030*/ 	.string	""
        /*0030*/ 	.string	"ptxas"
        /*0030*/ 	.string	"Cuda compilation tools, release 13.0, V13.0.88"
        /*0030*/ 	.string	"Build cuda_13.0.r13.0/compiler.36424714_0"
        /*0030*/ 	.string	"-arch sm_90a -m 64 "



//--------------------- .note.nv.cuinfo           --------------------------
	.section	.note.nv.cuinfo,"",@"SHT_NOTE"
	.sectionflags	@"SHF_NOTE_NV_CUINFO"
        /*0018*/ 	.short	0x0002
        /*001a*/ 	.short	0x005a
        /*001c*/ 	.short	0x0082
	.zero		2


//--------------------- .nv.info                  --------------------------
	.section	.nv.info,"",@"SHT_CUDA_INFO"
	.align	4


	//----- nvinfo : EIATTR_REGCOUNT
	.align		4
        /*0000*/ 	.byte	0x04, 0x2f
        /*0002*/ 	.short	(.L_12 - .L_11)
	.align		4
.L_11:
        /*0004*/ 	.word	index@(_ZN7cutlass13device_kernelINS_4gemm6kernel13GemmUniversalIN4cute5tupleIJiiiiEEENS1_10collective13CollectiveMmaINS1_37MainloopSm90TmaGmmaWarpSpecializedFP8ILi2ENS5_IJNS4_1CILi2EEENSA_ILi1EEESC_EEENS1_35KernelTmaWarpSpecializedCooperativeEEENS5_IJNSA_ILi128EEENSA_ILi256EEESH_EEENS_12float_e4m3_tENS5_IJlSC_lEEESJ_SK_NS4_8TiledMMAINS4_8MMA_AtomIJNS4_4SM904GMMA31MMA_64x256x32_F32E4M3E4M3_SS_TNILNSO_7ScaleInE1ELSQ_1EEEEEENS4_6LayoutISD_NS5_IJSC_NSA_ILi0EEESU_EEEEENS5_IJNS4_10UnderscoreESX_SX_EEEEENS4_13SM90_TMA_LOADENS4_14ComposedLayoutINS4_7SwizzleILi3ELi4ELi3EEENS4_18smem_ptr_flag_bitsILi8EEENST_INS5_IJNSA_ILi8EEESG_EEENS5_IJSG_SC_EEEEEEEvNS4_8identityENS4_23SM90_TMA_LOAD_MULTICASTES1A_vS1B_EENS_8epilogue10collective6detail29Sm90TmaWarpSpecializedAdapterINS1F_15DefaultEpilogueISJ_SK_SK_NS1E_6thread17LinearCombinationISJ_Li1EffLNS1J_9ScaleType4KindE0ELNS_15FloatRoundStyleE2ESJ_EENS1_15EpilogueDefaultEEEEEvvEEEEvNT_6ParamsE)
        /*0008*/ 	.word	0x000000a8


	//----- nvinfo : EIATTR_FRAME_SIZE
	.align		4
.L_12:
        /*000c*/ 	.byte	0x04, 0x11
        /*000e*/ 	.short	(.L_14 - .L_13)
	.align		4
.L_13:
        /*0010*/ 	.word	index@(_ZN7cutlass13device_kernelINS_4gemm6kernel13GemmUniversalIN4cute5tupleIJiiiiEEENS1_10collective13CollectiveMmaINS1_37MainloopSm90TmaGmmaWarpSpecializedFP8ILi2ENS5_IJNS4_1CILi2EEENSA_ILi1EEESC_EEENS1_35KernelTmaWarpSpecializedCooperativeEEENS5_IJNSA_ILi128EEENSA_ILi256EEESH_EEENS_12float_e4m3_tENS5_IJlSC_lEEESJ_SK_NS4_8TiledMMAINS4_8MMA_AtomIJNS4_4SM904GMMA31MMA_64x256x32_F32E4M3E4M3_SS_TNILNSO_7ScaleInE1ELSQ_1EEEEEENS4_6LayoutISD_NS5_IJSC_NSA_ILi0EEESU_EEEEENS5_IJNS4_10UnderscoreESX_SX_EEEEENS4_13SM90_TMA_LOADENS4_14ComposedLayoutINS4_7SwizzleILi3ELi4ELi3EEENS4_18smem_ptr_flag_bitsILi8EEENST_INS5_IJNSA_ILi8EEESG_EEENS5_IJSG_SC_EEEEEEEvNS4_8identityENS4_23SM90_TMA_LOAD_MULTICASTES1A_vS1B_EENS_8epilogue10collective6detail29Sm90TmaWarpSpecializedAdapterINS1F_15DefaultEpilogueISJ_SK_SK_NS1E_6thread17LinearCombinationISJ_Li1EffLNS1J_9ScaleType4KindE0ELNS_15FloatRoundStyleE2ESJ_EENS1_15EpilogueDefaultEEEEEvvEEEEvNT_6ParamsE)
        /*0014*/ 	.word	0x000000f8


	//----- nvinfo : EIATTR_MIN_STACK_SIZE
	.align		4
.L_14:
        /*0018*/ 	.byte	0x04, 0x12
        /*001a*/ 	.short	(.L_16 - .L_15)
	.align		4
.L_15:
        /*001c*/ 	.word	index@(_ZN7cutlass13device_kernelINS_4gemm6kernel13GemmUniversalIN4cute5tupleIJiiiiEEENS1_10collective13CollectiveMmaINS1_37MainloopSm90TmaGmmaWarpSpecializedFP8ILi2ENS5_IJNS4_1CILi2EEENSA_ILi1EEESC_EEENS1_35KernelTmaWarpSpecializedCooperativeEEENS5_IJNSA_ILi128EEENSA_ILi256EEESH_EEENS_12float_e4m3_tENS5_IJlSC_lEEESJ_SK_NS4_8TiledMMAINS4_8MMA_AtomIJNS4_4SM904GMMA31MMA_64x256x32_F32E4M3E4M3_SS_TNILNSO_7ScaleInE1ELSQ_1EEEEEENS4_6LayoutISD_NS5_IJSC_NSA_ILi0EEESU_EEEEENS5_IJNS4_10UnderscoreESX_SX_EEEEENS4_13SM90_TMA_LOADENS4_14ComposedLayoutINS4_7SwizzleILi3ELi4ELi3EEENS4_18smem_ptr_flag_bitsILi8EEENST_INS5_IJNSA_ILi8EEESG_EEENS5_IJSG_SC_EEEEEEEvNS4_8identityENS4_23SM90_TMA_LOAD_MULTICASTES1A_vS1B_EENS_8epilogue10collective6detail29Sm90TmaWarpSpecializedAdapterINS1F_15DefaultEpilogueISJ_SK_SK_NS1E_6thread17LinearCombinationISJ_Li1EffLNS1J_9ScaleType4KindE0ELNS_15FloatRoundStyleE2ESJ_EENS1_15EpilogueDefaultEEEEEvvEEEEvNT_6ParamsE)
        /*0020*/ 	.word	0x000000f8
.L_16:


//--------------------- .nv.compat                --------------------------
	.section	.nv.compat,"",@"SHT_CUDA_COMPAT_INFO"
	.align	4
        /*0000*/ 	.byte	0x02, 0x09, 0x01, 0x00, 0x02, 0x02, 0x04, 0x00, 0x02, 0x05, 0x05, 0x00, 0x03, 0x07, 0x01, 0x01
        /*0010*/ 	.byte	0x02, 0x03, 0x01, 0x00, 0x02, 0x06, 0x01, 0x00, 0x04, 0x0b, 0x08, 0x00, 0x00, 0x00, 0x00, 0x00
        /*0020*/ 	.byte	0x00, 0x00, 0x00, 0x00


//--------------------- .nv.info._ZN7cutlass13device_kernelINS_4gemm6kernel13GemmUniversalIN4cute5tupleIJiiiiEEENS1_10collective13CollectiveMmaINS1_37MainloopSm90TmaGmmaWarpSpecializedFP8ILi2ENS5_IJNS4_1CILi2EEENSA_ILi1EEESC_EEENS1_35KernelTmaWarpSpecializedCooperativeEEENS5_IJNSA_ILi128EEENSA_ILi256EEESH_EEENS_12float_e4m3_tENS5_IJlSC_lEEESJ_SK_NS4_8TiledMMAINS4_8MMA_AtomIJNS4_4SM904GMMA31MMA_64x256x32_F32E4M3E4M3_SS_TNILNSO_7ScaleInE1ELSQ_1EEEEEENS4_6LayoutISD_NS5_IJSC_NSA_ILi0EEESU_EEEEENS5_IJNS4_10UnderscoreESX_SX_EEEEENS4_13SM90_TMA_LOADENS4_14ComposedLayoutINS4_7SwizzleILi3ELi4ELi3EEENS4_18smem_ptr_flag_bitsILi8EEENST_INS5_IJNSA_ILi8EEESG_EEENS5_IJSG_SC_EEEEEEEvNS4_8identityENS4_23SM90_TMA_LOAD_MULTICASTES1A_vS1B_EENS_8epilogue10collective6detail29Sm90TmaWarpSpecializedAdapterINS1F_15DefaultEpilogueISJ_SK_SK_NS1E_6thread17LinearCombinationISJ_Li1EffLNS1J_9ScaleType4KindE0ELNS_15FloatRoundStyleE2ESJ_EENS1_15EpilogueDefaultEEEEEvvEEEEvNT_6ParamsE --------------------------
	.section	.nv.info._ZN7cutlass13device_kernelINS_4gemm6kernel13GemmUniversalIN4cute5tupleIJiiiiEEENS1_10collective13CollectiveMmaINS1_37MainloopSm90TmaGmmaWarpSpecializedFP8ILi2ENS5_IJNS4_1CILi2EEENSA_ILi1EEESC_EEENS1_35KernelTmaWarpSpecializedCooperativeEEENS5_IJNSA_ILi128EEENSA_ILi256EEESH_EEENS_12float_e4m3_tENS5_IJlSC_lEEESJ_SK_NS4_8TiledMMAINS4_8MMA_AtomIJNS4_4SM904GMMA31MMA_64x256x32_F32E4M3E4M3_SS_TNILNSO_7ScaleInE1ELSQ_1EEEEEENS4_6LayoutISD_NS5_IJSC_NSA_ILi0EEESU_EEEEENS5_IJNS4_10UnderscoreESX_SX_EEEEENS4_13SM90_TMA_LOADENS4_14ComposedLayoutINS4_7SwizzleILi3ELi4ELi3EEENS4_18smem_ptr_flag_bitsILi8EEENST_INS5_IJNSA_ILi8EEESG_EEENS5_IJSG_SC_EEEEEEEvNS4_8identityENS4_23SM90_TMA_LOAD_MULTICASTES1A_vS1B_EENS_8epilogue10collective6detail29Sm90TmaWarpSpecializedAdapterINS1F_15DefaultEpilogueISJ_SK_SK_NS1E_6thread17LinearCombinationISJ_Li1EffLNS1J_9ScaleType4KindE0ELNS_15FloatRoundStyleE2ESJ_EENS1_15EpilogueDefaultEEEEEvvEEEEvNT_6ParamsE,"",@"SHT_CUDA_INFO"
	.sectionflags	@""
	.align	4


	//----- nvinfo : EIATTR_CUDA_API_VERSION
	.align		4
        /*0000*/ 	.byte	0x04, 0x37
        /*0002*/ 	.short	(.L_18 - .L_17)
.L_17:
        /*0004*/ 	.word	0x00000082


	//----- nvinfo : EIATTR_KPARAM_INFO
	.align		4
.L_18:
        /*0008*/ 	.byte	0x04, 0x17
        /*000a*/ 	.short	(.L_20 - .L_19)
.L_19:
        /*000c*/ 	.word	0x00000000
        /*0010*/ 	.short	0x0000
        /*0012*/ 	.short	0x0070
        /*0014*/ 	.byte	0x00, 0xf0, 0x01, 0x10


	//----- nvinfo : EIATTR_SPARSE_MMA_MASK
	.align		4
.L_20:
        /*0018*/ 	.byte	0x03, 0x50
        /*001a*/ 	.short	0x0000


	//----- nvinfo : EIATTR_MAXREG_COUNT
	.align		4
        /*001c*/ 	.byte	0x03, 0x1b
        /*001e*/ 	.short	0x00a8


	//----- nvinfo : EIATTR_NUM_BARRIERS
	.align		4
        /*0020*/ 	.byte	0x02, 0x4c
        /*0022*/ 	.byte	0x01
	.zero		1


	//----- nvinfo : EIATTR_ANNOTATIONS
	.align		4
        /*0024*/ 	.byte	0x04, 0x55
        /*0026*/ 	.short	(.L_22 - .L_21)


	//   ....[0]....
.L_21:
        /*0028*/ 	.word	0x00000001
        /*002c*/ 	.byte	0xd0, 0x06, 0x00, 0x00, 0x01, 0x00, 0x00, 0x00, 0xc0, 0x07, 0x00, 0x00, 0x01, 0x00, 0x00, 0x00
        /* <DEDUP_REMOVED lines=192> */
        /*0c3c*/ 	.byte	0xe0, 0x06, 0x01, 0x00


	//----- nvinfo : EIATTR_MERCURY_ISA_VERSION
	.align		4
.L_22:
        /*0c40*/ 	.byte	0x03, 0x5f
        /*0c42*/ 	.short	0x0101


	//----- nvinfo : EIATTR_INT_WARP_WIDE_INSTR_OFFSETS
	.align		4
        /*0c44*/ 	.byte	0x04, 0x31
        /*0c46*/ 	.short	(.L_24 - .L_23)


	//   ....[0]....
.L_23:
        /*0c48*/ 	.word	0x00000510


	//   ....[1]....
        /*0c4c*/ 	.word	0x00000530


	//   ....[2]....
        /*0c50*/ 	.word	0x000006a0


	//   ....[3]....
        /*0c54*/ 	.word	0x00005670


	//----- nvinfo : EIATTR_COOP_GROUP_MASK_REGIDS
	.align		4
.L_24:
        /*0c58*/ 	.byte	0x04, 0x29
        /*0c5a*/ 	.short	(.L_26 - .L_25)


	//   ....[0]....
.L_25:
        /*0c5c*/ 	.word	0xffffffff


	//   ....[1]....
        /*0c60*/ 	.word	0xffffffff


	//   ....[2]....
        /*0c64*/ 	.word	0xffffffff


	//   ....[3]....
        /*0c68*/ 	.word	0xffffffff


	//   ....[4]....
        /*0c6c*/ 	.word	0xffffffff


	//   ....[5]....
        /*0c70*/ 	.word	0xffffffff


	//----- nvinfo : EIATTR_COOP_GROUP_INSTR_OFFSETS
	.align		4
.L_26:
        /*0c74*/ 	.byte	0x04, 0x28
        /*0c76*/ 	.short	(.L_28 - .L_27)


	//   ....[0]....
.L_27:
        /*0c78*/ 	.word	0x00000070


	//   ....[1]....
        /*0c7c*/ 	.word	0x00000080


	//   ....[2]....
        /*0c80*/ 	.word	0x000001a0


	//   ....[3]....
        /*0c84*/ 	.word	0x00000380


	//   ....[4]....
        /*0c88*/ 	.word	0x00000800


	//   ....[5]....
        /*0c8c*/ 	.word	0x00001580


	//----- nvinfo : EIATTR_REG_RECONFIG
	.align		4
.L_28:
        /*0c90*/ 	.byte	0x01, 0x54
	.zero		2


	//----- nvinfo : EIATTR_MBARRIER_INSTR_OFFSETS
	.align		4
        /*0c94*/ 	.byte	0x04, 0x39
        /*0c96*/ 	.short	(.L_30 - .L_29)


	//   ....[0]....
.L_29:
        /*0c98*/ 	.word	0x00000320
        /*0c9c*/ 	.word	0x000000ff
        /*0ca0*/ 	.word	0x00000000
        /*0ca4*/ 	.short	0x0100
        /*0ca6*/ 	.byte	0x09
	.zero		1


	//   ....[1]....
        /*0ca8*/ 	.word	0x00000330
        /*0cac*/ 	.word	0x000000ff
        /*0cb0*/ 	.word	0x00000010
        /*0cb4*/ 	.short	0x0100
        /*0cb6*/ 	.byte	0x09
	.zero		1


	//   ....[2]....
        /*0cb8*/ 	.word	0x00000340
        /*0cbc*/ 	.word	0x000000ff
        /*0cc0*/ 	.word	0x00000008
        /*0cc4*/ 	.short	0x0100
        /*0cc6*/ 	.byte	0x09
	.zero		1


	//   ....[3]....
        /*0cc8*/ 	.word	0x00000350
        /*0ccc*/ 	.word	0x000000ff
        /*0cd0*/ 	.word	0x00000018
        /*0cd4*/ 	.short	0x0100
        /*0cd6*/ 	.byte	0x09
	.zero		1


	//   ....[4]....
        /*0cd8*/ 	.word	0x00000730
        /*0cdc*/ 	.word	0x000000ff
        /*0ce0*/ 	.word	0x00000030
        /*0ce4*/ 	.short	0x0100
        /*0ce6*/ 	.byte	0x06
	.zero		1


	//   ....[5]....
        /*0ce8*/ 	.word	0x000007a0
        /*0cec*/ 	.word	0x000000ff
        /*0cf0*/ 	.word	0x00000038
        /*0cf4*/ 	.short	0x0100
        /*0cf6*/ 	.byte	0x06
	.zero		1


	//   ....[6]....
        /*0cf8*/ 	.word	0x00001d80
        /*0cfc*/ 	.word	0x000000ff
        /*0d00*/ 	.word	0x00000000
        /*0d04*/ 	.short	0x010a
        /*0d06*/ 	.byte	0x06
	.zero		1


	//   ....[7]....
        /*0d08*/ 	.word	0x00001dc0
        /*0d0c*/ 	.word	0x000000ff
        /*0d10*/ 	.word	0x00000000
        /*0d14*/ 	.short	0x010a
        /*0d16*/ 	.byte	0x06
	.zero		1


	//   ....[8]....
        /*0d18*/ 	.word	0x00003200
        /*0d1c*/ 	.word	0x000000ff
        /*0d20*/ 	.word	0x00000000
        /*0d24*/ 	.short	0x010a
        /*0d26*/ 	.byte	0x10
	.zero		1


	//   ....[9]....
        /*0d28*/ 	.word	0x00003240
        /*0d2c*/ 	.word	0x000000ff
        /*0d30*/ 	.word	0x00000000
        /*0d34*/ 	.short	0x010a
        /*0d36*/ 	.byte	0x10
	.zero		1


	//   ....[10]....
        /*0d38*/ 	.word	0x00004500
        /*0d3c*/ 	.word	0x000000e5
        /*0d40*/ 	.word	0x00000000
        /*0d44*/ 	.short	0x0101
        /*0d46*/ 	.byte	0x3f
	.zero		1


	//   ....[11]....
        /*0d48*/ 	.word	0x00005710
        /*0d4c*/ 	.word	0x00000018
        /*0d50*/ 	.word	0x00000000
        /*0d54*/ 	.short	0x0101
        /*0d56*/ 	.byte	0x3f
	.zero		1


	//   ....[12]....
        /*0d58*/ 	.word	0x0000f930
        /*0d5c*/ 	.word	0x00000005
        /*0d60*/ 	.word	0x00000010
        /*0d64*/ 	.short	0x010a
        /*0d66*/ 	.byte	0x3f
	.zero		1


	//   ....[13]....
        /*0d68*/ 	.word	0x0000fe20
        /*0d6c*/ 	.word	0x00000002
        /*0d70*/ 	.word	0x00000038
        /*0d74*/ 	.short	0x0101
        /*0d76*/ 	.byte	0x3f
	.zero		1


	//   ....[14]....
        /*0d78*/ 	.word	0x00010550
        /*0d7c*/ 	.word	0x00000005
        /*0d80*/ 	.word	0x00000000
        /*0d84*/ 	.short	0x010a
        /*0d86*/ 	.byte	0x3f
	.zero		1


	//   ....[15]....
        /*0d88*/ 	.word	0x000105d0
        /*0d8c*/ 	.word	0x0000000b
        /*0d90*/ 	.word	0x00000000
        /*0d94*/ 	.short	0x010a
        /*0d96*/ 	.byte	0x3f
	.zero		1


	//   ....[16]....
        /*0d98*/ 	.word	0x00010640
        /*0d9c*/ 	.word	0x00000003
        /*0da0*/ 	.word	0x00000000
        /*0da4*/ 	.short	0x010a
        /*0da6*/ 	.byte	0x3f
	.zero		1


	//   ....[17]....
        /*0da8*/ 	.word	0x000106b0
        /*0dac*/ 	.word	0x00000000
        /*0db0*/ 	.word	0x00000000
        /*0db4*/ 	.short	0x010a
        /*0db6*/ 	.byte	0x3f
	.zero		1


	//   ....[18]....
        /*0db8*/ 	.word	0x00010790
        /*0dbc*/ 	.word	0x00000005
        /*0dc0*/ 	.word	0x00000010
        /*0dc4*/ 	.short	0x010a
        /*0dc6*/ 	.byte	0x3f
	.zero		1


	//   ....[19]....
        /*0dc8*/ 	.word	0x00010860
        /*0dcc*/ 	.word	0x00000005
        /*0dd0*/ 	.word	0x00000000
        /*0dd4*/ 	.short	0x010a
        /*0dd6*/ 	.byte	0x3f
	.zero		1


	//----- nvinfo : EIATTR_NUM_MBARRIERS
	.align		4
.L_30:
        /*0dd8*/ 	.byte	0x03, 0x38
        /*0dda*/ 	.short	0x0006


	//----- nvinfo : EIATTR_EXIT_INSTR_OFFSETS
	.align		4
        /*0ddc*/ 	.byte	0x04, 0x1c
        /*0dde*/ 	.short	(.L_32 - .L_31)


	//   ....[0]....
.L_31:
        /*0de0*/ 	.word	0x00000990


	//   ....[1]....
        /*0de4*/ 	.word	0x00001220


	//   ....[2]....
        /*0de8*/ 	.word	0x0000f010


	//   ....[3]....
        /*0dec*/ 	.word	0x0000f5a0


	//   ....[4]....
        /*0df0*/ 	.word	0x00010620


	//----- nvinfo : EIATTR_MAX_THREADS
	.align		4
.L_32:
        /*0df4*/ 	.byte	0x04, 0x05
        /*0df6*/ 	.short	(.L_34 - .L_33)
.L_33:
        /*0df8*/ 	.word	0x00000180
        /*0dfc*/ 	.word	0x00000001
        /*0e00*/ 	.word	0x00000001


	//----- nvinfo : EIATTR_CRS_STACK_SIZE
	.align		4
.L_34:
        /*0e04*/ 	.byte	0x04, 0x1e
        /*0e06*/ 	.short	(.L_36 - .L_35)
.L_35:
        /*0e08*/ 	.word	0x00000000


	//----- nvinfo : EIATTR_CBANK_PARAM_SIZE
	.align		4
.L_36:
        /*0e0c*/ 	.byte	0x03, 0x19
        /*0e0e*/ 	.short	0x0470


	//----- nvinfo : EIATTR_PARAM_CBANK
	.align		4
        /*0e10*/ 	.byte	0x04, 0x0a
        /*0e12*/ 	.short	(.L_38 - .L_37)
	.align		4
.L_37:
        /*0e14*/ 	.word	index@(.nv.constant0._ZN7cutlass13device_kernelINS_4gemm6kernel13GemmUniversalIN4cute5tupleIJiiiiEEENS1_10collective13CollectiveMmaINS1_37MainloopSm90TmaGmmaWarpSpecializedFP8ILi2ENS5_IJNS4_1CILi2EEENSA_ILi1EEESC_EEENS1_35KernelTmaWarpSpecializedCooperativeEEENS5_IJNSA_ILi128EEENSA_ILi256EEESH_EEENS_12float_e4m3_tENS5_IJlSC_lEEESJ_SK_NS4_8TiledMMAINS4_8MMA_AtomIJNS4_4SM904GMMA31MMA_64x256x32_F32E4M3E4M3_SS_TNILNSO_7ScaleInE1ELSQ_1EEEEEENS4_6LayoutISD_NS5_IJSC_NSA_ILi0EEESU_EEEEENS5_IJNS4_10UnderscoreESX_SX_EEEEENS4_13SM90_TMA_LOADENS4_14ComposedLayoutINS4_7SwizzleILi3ELi4ELi3EEENS4_18smem_ptr_flag_bitsILi8EEENST_INS5_IJNSA_ILi8EEESG_EEENS5_IJSG_SC_EEEEEEEvNS4_8identityENS4_23SM90_TMA_LOAD_MULTICASTES1A_vS1B_EENS_8epilogue10collective6detail29Sm90TmaWarpSpecializedAdapterINS1F_15DefaultEpilogueISJ_SK_SK_NS1E_6thread17LinearCombinationISJ_Li1EffLNS1J_9ScaleType4KindE0ELNS_15FloatRoundStyleE2ESJ_EENS1_15EpilogueDefaultEEEEEvvEEEEvNT_6ParamsE)
        /*0e18*/ 	.short	0x0210
        /*0e1a*/ 	.short	0x0470


	//----- nvinfo : EIATTR_SW_WAR
	.align		4
.L_38:
        /*0e1c*/ 	.byte	0x04, 0x36
        /*0e1e*/ 	.short	(.L_40 - .L_39)
.L_39:
        /*0e20*/ 	.word	0x00000008
.L_40:


//--------------------- .nv.callgraph             --------------------------
	.section	.nv.callgraph,"",@"SHT_CUDA_CALLGRAPH"
	.align	4
	.sectionentsize	8
	.align		4
        /*0000*/ 	.word	0x00000000
	.align		4
        /*0004*/ 	.word	0xffffffff
	.align		4
        /*0008*/ 	.word	0x00000000
	.align		4
        /*000c*/ 	.word	0xfffffffe
	.align		4
        /*0010*/ 	.word	0x00000000
	.align		4
        /*0014*/ 	.word	0xfffffffd
	.align		4
        /*0018*/ 	.word	0x00000000
	.align		4
        /*001c*/ 	.word	0xfffffffc


//--------------------- .nv.constant4             --------------------------
	.section	.nv.constant4,"a",@progbits
	.align	8
	.align		8
.nv.constant4:
        /*0000*/ 	.dword	_ZN39_INTERNAL_e4e149bb_4_k_cu_5bd9c4c3_34514cuda3std3__45__cpo5beginE
	.align		8
        /*0008*/ 	.dword	_ZN39_INTERNAL_e4e149bb_4_k_cu_5bd9c4c3_34514cuda3std3__45__cpo3endE
	.align		8
        /*0010*/ 	.dword	_ZN39_INTERNAL_e4e149bb_4_k_cu_5bd9c4c3_34514cuda3std3__45__cpo6cbeginE
	.align		8
        /*0018*/ 	.dword	_ZN39_INTERNAL_e4e149bb_4_k_cu_5bd9c4c3_34514cuda3std3__45__cpo4cendE
	.align		8
        /*0020*/ 	.dword	_ZN39_INTERNAL_e4e149bb_4_k_cu_5bd9c4c3_34514cuda3std3__441_GLOBAL__N__e4e149bb_4_k_cu_5bd9c4c3_34516ignoreE
	.align		8
        /*0028*/ 	.dword	_ZN39_INTERNAL_e4e149bb_4_k_cu_5bd9c4c3_34514cuda3std3__419piecewise_constructE
	.align		8
        /*0030*/ 	.dword	_ZN39_INTERNAL_e4e149bb_4_k_cu_5bd9c4c3_34514cuda3std3__48in_placeE
	.align		8
        /*0038*/ 	.dword	_ZN39_INTERNAL_e4e149bb_4_k_cu_5bd9c4c3_34514cuda3std6ranges3__45__cpo4swapE
	.align		8
        /*0040*/ 	.dword	_ZN39_INTERNAL_e4e149bb_4_k_cu_5bd9c4c3_34514cuda3std6ranges3__45__cpo9iter_moveE
	.align		8
        /*0048*/ 	.dword	_ZN39_INTERNAL_e4e149bb_4_k_cu_5bd9c4c3_34514cute7productE
	.align		8
        /*0050*/ 	.dword	_ZN39_INTERNAL_e4e149bb_4_k_cu_5bd9c4c3_34514cute1_E


//--------------------- .text._ZN7cutlass13device_kernelINS_4gemm6kernel13GemmUniversalIN4cute5tupleIJiiiiEEENS1_10collective13CollectiveMmaINS1_37MainloopSm90TmaGmmaWarpSpecializedFP8ILi2ENS5_IJNS4_1CILi2EEENSA_ILi1EEESC_EEENS1_35KernelTmaWarpSpecializedCooperativeEEENS5_IJNSA_ILi128EEENSA_ILi256EEESH_EEENS_12float_e4m3_tENS5_IJlSC_lEEESJ_SK_NS4_8TiledMMAINS4_8MMA_AtomIJNS4_4SM904GMMA31MMA_64x256x32_F32E4M3E4M3_SS_TNILNSO_7ScaleInE1ELSQ_1EEEEEENS4_6LayoutISD_NS5_IJSC_NSA_ILi0EEESU_EEEEENS5_IJNS4_10UnderscoreESX_SX_EEEEENS4_13SM90_TMA_LOADENS4_14ComposedLayoutINS4_7SwizzleILi3ELi4ELi3EEENS4_18smem_ptr_flag_bitsILi8EEENST_INS5_IJNSA_ILi8EEESG_EEENS5_IJSG_SC_EEEEEEEvNS4_8identityENS4_23SM90_TMA_LOAD_MULTICASTES1A_vS1B_EENS_8epilogue10collective6detail29Sm90TmaWarpSpecializedAdapterINS1F_15DefaultEpilogueISJ_SK_SK_NS1E_6thread17LinearCombinationISJ_Li1EffLNS1J_9ScaleType4KindE0ELNS_15FloatRoundStyleE2ESJ_EENS1_15EpilogueDefaultEEEEEvvEEEEvNT_6ParamsE --------------------------
	.section	.text._ZN7cutlass13device_kernelINS_4gemm6kernel13GemmUniversalIN4cute5tupleIJiiiiEEENS1_10collective13CollectiveMmaINS1_37MainloopSm90TmaGmmaWarpSpecializedFP8ILi2ENS5_IJNS4_1CILi2EEENSA_ILi1EEESC_EEENS1_35KernelTmaWarpSpecializedCooperativeEEENS5_IJNSA_ILi128EEENSA_ILi256EEESH_EEENS_12float_e4m3_tENS5_IJlSC_lEEESJ_SK_NS4_8TiledMMAINS4_8MMA_AtomIJNS4_4SM904GMMA31MMA_64x256x32_F32E4M3E4M3_SS_TNILNSO_7ScaleInE1ELSQ_1EEEEEENS4_6LayoutISD_NS5_IJSC_NSA_ILi0EEESU_EEEEENS5_IJNS4_10UnderscoreESX_SX_EEEEENS4_13SM90_TMA_LOADENS4_14ComposedLayoutINS4_7SwizzleILi3ELi4ELi3EEENS4_18smem_ptr_flag_bitsILi8EEENST_INS5_IJNSA_ILi8EEESG_EEENS5_IJSG_SC_EEEEEEEvNS4_8identityENS4_23SM90_TMA_LOAD_MULTICASTES1A_vS1B_EENS_8epilogue10collective6detail29Sm90TmaWarpSpecializedAdapterINS1F_15DefaultEpilogueISJ_SK_SK_NS1E_6thread17LinearCombinationISJ_Li1EffLNS1J_9ScaleType4KindE0ELNS_15FloatRoundStyleE2ESJ_EENS1_15EpilogueDefaultEEEEEvvEEEEvNT_6ParamsE,"ax",@progbits
	.align	128
.text._ZN7cutlass13device_kernelINS_4gemm6kernel13GemmUniversalIN4cute5tupleIJiiiiEEENS1_10collective13CollectiveMmaINS1_37MainloopSm90TmaGmmaWarpSpecializedFP8ILi2ENS5_IJNS4_1CILi2EEENSA_ILi1EEESC_EEENS1_35KernelTmaWarpSpecializedCooperativeEEENS5_IJNSA_ILi128EEENSA_ILi256EEESH_EEENS_12float_e4m3_tENS5_IJlSC_lEEESJ_SK_NS4_8TiledMMAINS4_8MMA_AtomIJNS4_4SM904GMMA31MMA_64x256x32_F32E4M3E4M3_SS_TNILNSO_7ScaleInE1ELSQ_1EEEEEENS4_6LayoutISD_NS5_IJSC_NSA_ILi0EEESU_EEEEENS5_IJNS4_10UnderscoreESX_SX_EEEEENS4_13SM90_TMA_LOADENS4_14ComposedLayoutINS4_7SwizzleILi3ELi4ELi3EEENS4_18smem_ptr_flag_bitsILi8EEENST_INS5_IJNSA_ILi8EEESG_EEENS5_IJSG_SC_EEEEEEEvNS4_8identityENS4_23SM90_TMA_LOAD_MULTICASTES1A_vS1B_EENS_8epilogue10collective6detail29Sm90TmaWarpSpecializedAdapterINS1F_15DefaultEpilogueISJ_SK_SK_NS1E_6thread17LinearCombinationISJ_Li1EffLNS1J_9ScaleType4KindE0ELNS_15FloatRoundStyleE2ESJ_EENS1_15EpilogueDefaultEEEEEvvEEEEvNT_6ParamsE:
        .type           _ZN7cutlass13device_kernelINS_4gemm6kernel13GemmUniversalIN4cute5tupleIJiiiiEEENS1_10collective13CollectiveMmaINS1_37MainloopSm90TmaGmmaWarpSpecializedFP8ILi2ENS5_IJNS4_1CILi2EEENSA_ILi1EEESC_EEENS1_35KernelTmaWarpSpecializedCooperativeEEENS5_IJNSA_ILi128EEENSA_ILi256EEESH_EEENS_12float_e4m3_tENS5_IJlSC_lEEESJ_SK_NS4_8TiledMMAINS4_8MMA_AtomIJNS4_4SM904GMMA31MMA_64x256x32_F32E4M3E4M3_SS_TNILNSO_7ScaleInE1ELSQ_1EEEEEENS4_6LayoutISD_NS5_IJSC_NSA_ILi0EEESU_EEEEENS5_IJNS4_10UnderscoreESX_SX_EEEEENS4_13SM90_TMA_LOADENS4_14ComposedLayoutINS4_7SwizzleILi3ELi4ELi3EEENS4_18smem_ptr_flag_bitsILi8EEENST_INS5_IJNSA_ILi8EEESG_EEENS5_IJSG_SC_EEEEEEEvNS4_8identityENS4_23SM90_TMA_LOAD_MULTICASTES1A_vS1B_EENS_8epilogue10collective6detail29Sm90TmaWarpSpecializedAdapterINS1F_15DefaultEpilogueISJ_SK_SK_NS1E_6thread17LinearCombinationISJ_Li1EffLNS1J_9ScaleType4KindE0ELNS_15FloatRoundStyleE2ESJ_EENS1_15EpilogueDefaultEEEEEvvEEEEvNT_6ParamsE,@function
        .size           _ZN7cutlass13device_kernelINS_4gemm6kernel13GemmUniversalIN4cute5tupleIJiiiiEEENS1_10collective13CollectiveMmaINS1_37MainloopSm90TmaGmmaWarpSpecializedFP8ILi2ENS5_IJNS4_1CILi2EEENSA_ILi1EEESC_EEENS1_35KernelTmaWarpSpecializedCooperativeEEENS5_IJNSA_ILi128EEENSA_ILi256EEESH_EEENS_12float_e4m3_tENS5_IJlSC_lEEESJ_SK_NS4_8TiledMMAINS4_8MMA_AtomIJNS4_4SM904GMMA31MMA_64x256x32_F32E4M3E4M3_SS_TNILNSO_7ScaleInE1ELSQ_1EEEEEENS4_6LayoutISD_NS5_IJSC_NSA_ILi0EEESU_EEEEENS5_IJNS4_10UnderscoreESX_SX_EEEEENS4_13SM90_TMA_LOADENS4_14ComposedLayoutINS4_7SwizzleILi3ELi4ELi3EEENS4_18smem_ptr_flag_bitsILi8EEENST_INS5_IJNSA_ILi8EEESG_EEENS5_IJSG_SC_EEEEEEEvNS4_8identityENS4_23SM90_TMA_LOAD_MULTICASTES1A_vS1B_EENS_8epilogue10collective6detail29Sm90TmaWarpSpecializedAdapterINS1F_15DefaultEpilogueISJ_SK_SK_NS1E_6thread17LinearCombinationISJ_Li1EffLNS1J_9ScaleType4KindE0ELNS_15FloatRoundStyleE2ESJ_EENS1_15EpilogueDefaultEEEEEvvEEEEvNT_6ParamsE,(.L_x_328 - _ZN7cutlass13device_kernelINS_4gemm6kernel13GemmUniversalIN4cute5tupleIJiiiiEEENS1_10collective13CollectiveMmaINS1_37MainloopSm90TmaGmmaWarpSpecializedFP8ILi2ENS5_IJNS4_1CILi2EEENSA_ILi1EEESC_EEENS1_35KernelTmaWarpSpecializedCooperativeEEENS5_IJNSA_ILi128EEENSA_ILi256EEESH_EEENS_12float_e4m3_tENS5_IJlSC_lEEESJ_SK_NS4_8TiledMMAINS4_8MMA_AtomIJNS4_4SM904GMMA31MMA_64x256x32_F32E4M3E4M3_SS_TNILNSO_7ScaleInE1ELSQ_1EEEEEENS4_6LayoutISD_NS5_IJSC_NSA_ILi0EEESU_EEEEENS5_IJNS4_10UnderscoreESX_SX_EEEEENS4_13SM90_TMA_LOADENS4_14ComposedLayoutINS4_7SwizzleILi3ELi4ELi3EEENS4_18smem_ptr_flag_bitsILi8EEENST_INS5_IJNSA_ILi8EEESG_EEENS5_IJSG_SC_EEEEEEEvNS4_8identityENS4_23SM90_TMA_LOAD_MULTICASTES1A_vS1B_EENS_8epilogue10collective6detail29Sm90TmaWarpSpecializedAdapterINS1F_15DefaultEpilogueISJ_SK_SK_NS1E_6thread17LinearCombinationISJ_Li1EffLNS1J_9ScaleType4KindE0ELNS_15FloatRoundStyleE2ESJ_EENS1_15EpilogueDefaultEEEEEvvEEEEvNT_6ParamsE)
        .other          _ZN7cutlass13device_kernelINS_4gemm6kernel13GemmUniversalIN4cute5tupleIJiiiiEEENS1_10collective13CollectiveMmaINS1_37MainloopSm90TmaGmmaWarpSpecializedFP8ILi2ENS5_IJNS4_1CILi2EEENSA_ILi1EEESC_EEENS1_35KernelTmaWarpSpecializedCooperativeEEENS5_IJNSA_ILi128EEENSA_ILi256EEESH_EEENS_12float_e4m3_tENS5_IJlSC_lEEESJ_SK_NS4_8TiledMMAINS4_8MMA_AtomIJNS4_4SM904GMMA31MMA_64x256x32_F32E4M3E4M3_SS_TNILNSO_7ScaleInE1ELSQ_1EEEEEENS4_6LayoutISD_NS5_IJSC_NSA_ILi0EEESU_EEEEENS5_IJNS4_10UnderscoreESX_SX_EEEEENS4_13SM90_TMA_LOADENS4_14ComposedLayoutINS4_7SwizzleILi3ELi4ELi3EEENS4_18smem_ptr_flag_bitsILi8EEENST_INS5_IJNSA_ILi8EEESG_EEENS5_IJSG_SC_EEEEEEEvNS4_8identityENS4_23SM90_TMA_LOAD_MULTICASTES1A_vS1B_EENS_8epilogue10collective6detail29Sm90TmaWarpSpecializedAdapterINS1F_15DefaultEpilogueISJ_SK_SK_NS1E_6thread17LinearCombinationISJ_Li1EffLNS1J_9ScaleType4KindE0ELNS_15FloatRoundStyleE2ESJ_EENS1_15EpilogueDefaultEEEEEvvEEEEvNT_6ParamsE,@"STO_CUDA_ENTRY STV_DEFAULT"
_ZN7cutlass13device_kernelINS_4gemm6kernel13GemmUniversalIN4cute5tupleIJiiiiEEENS1_10collective13CollectiveMmaINS1_37MainloopSm90TmaGmmaWarpSpecializedFP8ILi2ENS5_IJNS4_1CILi2EEENSA_ILi1EEESC_EEENS1_35KernelTmaWarpSpecializedCooperativeEEENS5_IJNSA_ILi128EEENSA_ILi256EEESH_EEENS_12float_e4m3_tENS5_IJlSC_lEEESJ_SK_NS4_8TiledMMAINS4_8MMA_AtomIJNS4_4SM904GMMA31MMA_64x256x32_F32E4M3E4M3_SS_TNILNSO_7ScaleInE1ELSQ_1EEEEEENS4_6LayoutISD_NS5_IJSC_NSA_ILi0EEESU_EEEEENS5_IJNS4_10UnderscoreESX_SX_EEEEENS4_13SM90_TMA_LOADENS4_14ComposedLayoutINS4_7SwizzleILi3ELi4ELi3EEENS4_18smem_ptr_flag_bitsILi8EEENST_INS5_IJNSA_ILi8EEESG_EEENS5_IJSG_SC_EEEEEEEvNS4_8identityENS4_23SM90_TMA_LOAD_MULTICASTES1A_vS1B_EENS_8epilogue10collective6detail29Sm90TmaWarpSpecializedAdapterINS1F_15DefaultEpilogueISJ_SK_SK_NS1E_6thread17LinearCombinationISJ_Li1EffLNS1J_9ScaleType4KindE0ELNS_15FloatRoundStyleE2ESJ_EENS1_15EpilogueDefaultEEEEEvvEEEEvNT_6ParamsE:
[----:B------:R-:W0:Y:S02]  /*0000*/  LDC R1, c[0x0][0x28] ;  /* 0x00000a00ff017b82 */ /* 0x000e240000000800 */
[----:B0-----:R-:W-:Y:S01]  /*0010*/  VIADD R1, R1, 0xffffff08 ;  /* 0xffffff0801017836 */ /* 0x001fe20000000000 */
[----:B------:R-:W0:Y:S01]  /*0020*/  S2R R4, SR_TID.X ;  /* 0x0000000000047919 */ /* 0x000e220000002100 */
[----:B------:R-:W-:Y:S01]  /*0030*/  ELECT P0, URZ, PT ;  /* 0x00000000003f782f */ /* 0x000fe20003800000 */
[----:B------:R-:W-:Y:S01]  /*0040*/  BSSY B0, `(.L_x_0) ;  /* 0x0000015000007945 */ /* 0x000fe20003800000 */
[--C-:B0-----:R-:W-:Y:S02]  /*0050*/  SHF.R.U32.HI R0, RZ, 0x5, R4.reuse ;  /* 0x00000005ff007819 */ /* 0x101fe40000011604 */
[----:B------:R-:W-:-:S03]  /*0060*/  SHF.R.U32.HI R2, RZ, 0x7, R4 ;  /* 0x00000007ff027819 */ /* 0x000fc60000011604 */
[----:B------:R-:W0:Y:S04]  /*0070*/  SHFL.IDX PT, R3, R0, RZ, 0x1f ;  /* 0x00001fff00037589 */ /* 0x000e2800000e0000 */
[----:B------:R-:W1:Y:S01]  /*0080*/  SHFL.IDX PT, R2, R2, RZ, 0x1f ;  /* 0x00001fff02027589 */ /* 0x000e6200000e0000 */
[----:B0-----:R-:W-:Y:S02]  /*0090*/  R2UR UR4, R3 ;  /* 0x00000000030472ca */ /* 0x001fe400000e0000 */
[----:B-1----:R-:W-:-:S11]  /*00a0*/  R2UR UR6, R2 ;  /* 0x00000000020672ca */ /* 0x002fd600000e0000 */
[----:B------:R-:W-:Y:S02]  /*00b0*/  USHF.R.S32.HI UR5, URZ, 0x1f, UR4 ;  /* 0x0000001f3f057899 */ /* 0x000fe40008011404 */
[----:B------:R-:W-:Y:S02]  /*00c0*/  ISETP.NE.OR P0, PT, RZ, UR4, !P0 ;  /* 0x00000004ff007c0c */ /* 0x000fe4000c705670 */
[----:B------:R-:W-:-:S04]  /*00d0*/  ULEA.HI UR5, UR5, UR4, URZ, 0x2 ;  /* 0x0000000405057291 */ /* 0x000fc8000f8f103f */
[----:B------:R-:W-:-:S04]  /*00e0*/  ULOP3.LUT UR5, UR5, 0xfffffffc, URZ, 0xc0, !UPT ;  /* 0xfffffffc05057892 */ /* 0x000fc8000f8ec03f */
[----:B------:R-:W-:-:S03]  /*00f0*/  UIADD3 UR8, UR4, -UR5, URZ ;  /* 0x8000000504087290 */ /* 0x000fc6000fffe03f */
[----:B------:R-:W-:Y:S09]  /*0100*/  @P0 BRA `(.L_x_1) ;  /* 0x0000000000200947 */ /* 0x000ff20003800000 */
[----:B------:R-:W-:Y:S02]  /*0110*/  ULDC.64 UR4, c[0x0][0x198] ;  /* 0x0000660000047ab9 */ /* 0x000fe40000000a00 */
[----:B------:R-:W-:Y:S02]  /*0120*/  UIADD3 UR10, UP0, UR4, 0xf0, URZ ;  /* 0x000000f0040a7890 */ /* 0x000fe4000ff1e03f */
[----:B------:R-:W-:Y:S02]  /*0130*/  UIADD3 UR4, UP1, UR4, 0x1f0, URZ ;  /* 0x000001f004047890 */ /* 0x000fe4000ff3e03f */
[----:B------:R-:W-:Y:S02]  /*0140*/  UIADD3.X UR11, URZ, UR5, URZ, UP0, !UPT ;  /* 0x000000053f0b7290 */ /* 0x000fe400087fe43f */
[----:B------:R-:W-:-:S07]  /*0150*/  UIADD3.X UR5, URZ, UR5, URZ, UP1, !UPT ;  /* 0x000000053f057290 */ /* 0x000fce0008ffe43f */
[----:B------:R0:W-:Y:S02]  /*0160*/  UTMACCTL.PF [UR10] ;  /* 0x000000000a0079b9 */ /* 0x0001e40008040000 */
[----:B------:R0:W-:Y:S02]  /*0170*/  UTMACCTL.PF [UR4] ;  /* 0x00000000040079b9 */ /* 0x0001e40008040000 */
[----:B0-----:R-:W-:Y:S01]  /*0180*/  NOP ;  /* 0x0000000000007918 */ /* 0x001fe20000000000 */
.L_x_1:
[----:B------:R-:W-:Y:S05]  /*0190*/  BSYNC B0 ;  /* 0x0000000000007941 */ /* 0x000fea0003800000 */
.L_x_0:
[----:B------:R-:W0:Y:S01]  /*01a0*/  SHFL.IDX PT, R3, R0, RZ, 0x1f ;  /* 0x00001fff00037589 */ /* 0x000e2200000e0000 */
[----:B------:R-:W-:Y:S01]  /*01b0*/  UISETP.NE.AND UP0, UPT, UR8, 0x3, UPT ;  /* 0x000000030800788c */ /* 0x000fe2000bf05270 */
[----:B------:R-:W-:Y:S01]  /*01c0*/  ISETP.NE.AND P1, PT, RZ, UR6, PT ;  /* 0x00000006ff007c0c */ /* 0x000fe2000bf25270 */
[----:B------:R-:W-:Y:S02]  /*01d0*/  UIADD3 UR10, UR6, -0x1, URZ ;  /* 0xffffffff060a7890 */ /* 0x000fe4000fffe03f */
[----:B------:R-:W-:Y:S02]  /*01e0*/  UISETP.EQ.OR UP0, UPT, UR8, URZ, !UP0 ;  /* 0x0000003f0800728c */ /* 0x000fe4000c702670 */
[----:B------:R-:W-:Y:S02]  /*01f0*/  UISETP.GE.U32.AND UP1, UPT, UR10, 0x2, UPT ;  /* 0x000000020a00788c */ /* 0x000fe4000bf26070 */
[----:B------:R-:W-:-:S04]  /*0200*/  UISETP.EQ.AND UP0, UPT, UR6, URZ, UP0 ;  /* 0x0000003f0600728c */ /* 0x000fc80008702270 */
[----:B------:R-:W-:-:S04]  /*0210*/  USEL UR13, URZ, 0x1, !UP0 ;  /* 0x000000013f0d7887 */ /* 0x000fc8000c000000 */
[----:B------:R-:W-:Y:S01]  /*0220*/  USEL UR13, UR13, 0x2, UP1 ;  /* 0x000000020d0d7887 */ /* 0x000fe20008800000 */
[----:B0-----:R-:W-:-:S13]  /*0230*/  ISETP.NE.AND P0, PT, R3, RZ, PT ;  /* 0x000000ff0300720c */ /* 0x001fda0003f05270 */
[----:B------:R-:W-:Y:S05]  /*0240*/  @P0 BRA `(.L_x_2) ;  /* 0x0000000000480947 */ /* 0x000fea0003800000 */
[----:B------:R-:W0:Y:S01]  /*0250*/  S2UR UR9, SR_CgaCtaId ;  /* 0x00000000000979c3 */ /* 0x000e220000008800 */
[----:B------:R-:W-:Y:S01]  /*0260*/  UMOV UR4, 0x400 ;  /* 0x0000040000047882 */ /* 0x000fe20000000000 */
[----:B------:R-:W-:Y:S01]  /*0270*/  UMOV UR5, 0x1 ;  /* 0x0000000100057882 */ /* 0x000fe20000000000 */
[----:B------:R-:W-:Y:S01]  /*0280*/  UMOV UR6, 0x4 ;  /* 0x0000000400067882 */ /* 0x000fe20000000000 */
[----:B------:R-:W-:Y:S01]  /*0290*/  ELECT P0, URZ, PT ;  /* 0x00000000003f782f */ /* 0x000fe20003800000 */
[----:B------:R-:W-:-:S04]  /*02a0*/  UIADD3 UR6, -UR6, 0x100000, URZ ;  /* 0x0010000006067890 */ /* 0x000fc8000fffe13f */
[----:B------:R-:W-:Y:S02]  /*02b0*/  USHF.L.U32 UR7, UR6, 0xb, URZ ;  /* 0x0000000b06077899 */ /* 0x000fe4000800063f */
[----:B------:R-:W-:Y:S02]  /*02c0*/  USHF.L.U32 UR6, UR6, 0x1, URZ ;  /* 0x0000000106067899 */ /* 0x000fe4000800063f */
[----:B0-----:R-:W-:Y:S02]  /*02d0*/  ULEA UR9, UR9, UR4, 0x18 ;  /* 0x0000000409097291 */ /* 0x001fe4000f8ec03f */
[----:B------:R-:W-:-:S04]  /*02e0*/  UIADD3 UR4, -UR5, 0x100000, URZ ;  /* 0x0010000005047890 */ /* 0x000fc8000fffe13f */
[----:B------:R-:W-:Y:S02]  /*02f0*/  USHF.L.U32 UR5, UR4, 0xb, URZ ;  /* 0x0000000b04057899 */ /* 0x000fe4000800063f */
[----:B------:R-:W-:Y:S01]  /*0300*/  USHF.L.U32 UR4, UR4, 0x1, URZ ;  /* 0x0000000104047899 */ /* 0x000fe2000800063f */
[----:B------:R-:W0:Y:S11]  /*0310*/  FENCE.VIEW.ASYNC.S ;  /* 0x00000000000073c6 */ /* 0x000e360000000000 */
[----:B0-----:R0:W1:Y:S01]  /*0320*/  SYNCS.EXCH.64 URZ, [UR9], UR4 ;  /* 0x00000004093f75b2 */ /* 0x0010620008000100 */
[----:B------:R0:W2:Y:S01]  /*0330*/  SYNCS.EXCH.64 URZ, [UR9+0x10], UR6 ;  /* 0x00001006093f75b2 */ /* 0x0000a20008000100 */
[----:B------:R0:W3:Y:S01]  /*0340*/  SYNCS.EXCH.64 URZ, [UR9+0x8], UR4 ;  /* 0x00000804093f75b2 */ /* 0x0000e20008000100 */
[----:B------:R0:W4:Y:S01]  /*0350*/  SYNCS.EXCH.64 URZ, [UR9+0x18], UR6 ;  /* 0x00001806093f75b2 */ /* 0x0001220008000100 */
[----:B------:R-:W-:Y:S01]  /*0360*/  NOP ;  /* 0x0000000000007918 */ /* 0x000fe20000000000 */
.L_x_2:
[----:B------:R-:W-:Y:S01]  /*0370*/  SHF.R.S32.HI R2, RZ, 0x1f, R4 ;  /* 0x0000001fff027819 */ /* 0x000fe20000011404 */
[----:B------:R-:W5:Y:S01]  /*0380*/  SHFL.IDX PT, R0, R0, RZ, 0x1f ;  /* 0x00001fff00007589 */ /* 0x000f6200000e0000 */
[----:B0-----:R-:W0:Y:S01]  /*0390*/  S2UR UR9, SR_CTAID.X ;  /* 0x00000000000979c3 */ /* 0x001e220000002500 */
[----:B------:R-:W-:Y:S02]  /*03a0*/  ELECT P0, URZ, PT ;  /* 0x00000000003f782f */ /* 0x000fe40003800000 */
[----:B------:R-:W-:Y:S01]  /*03b0*/  LEA.HI R2, R2, R4, RZ, 0x7 ;  /* 0x0000000402027211 */ /* 0x000fe200078f38ff */
[----:B------:R-:W-:Y:S01]  /*03c0*/  ULDC UR4, c[0x0][0x150] ;  /* 0x0000540000047ab9 */ /* 0x000fe20000000800 */
[----:B------:R-:W-:Y:S01]  /*03d0*/  SHF.R.S32.HI R6, RZ, 0x1f, R3 ;  /* 0x0000001fff067819 */ /* 0x000fe20000011403 */
[----:B------:R-:W-:Y:S01]  /*03e0*/  NOP ;  /* 0x0000000000007918 */ /* 0x000fe20000000000 */
[----:B------:R-:W-:Y:S01]  /*03f0*/  LOP3.LUT R2, R2, 0xffffff80, RZ, 0xc0, !PT ;  /* 0xffffff8002027812 */ /* 0x000fe200078ec0ff */
[----:B------:R-:W-:Y:S01]  /*0400*/  NOP ;  /* 0x0000000000007918 */ /* 0x000fe20000000000 */
[----:B------:R-:W-:Y:S01]  /*0410*/  LEA.HI R6, R6, R3, RZ, 0x2 ;  /* 0x0000000306067211 */ /* 0x000fe200078f10ff */
[----:B------:R-:W1:Y:S02]  /*0420*/  LDC R8, c[0x0][0x144] ;  /* 0x00005100ff087b82 */ /* 0x000e640000000800 */
[----:B------:R-:W-:Y:S01]  /*0430*/  IMAD.IADD R4, R4, 0x1, -R2 ;  /* 0x0000000104047824 */ /* 0x000fe200078e0a02 */
[----:B------:R-:W-:Y:S01]  /*0440*/  LOP3.LUT R6, R6, 0x3ffffffc, RZ, 0xc0, !PT ;  /* 0x3ffffffc06067812 */ /* 0x000fe200078ec0ff */
[----:B------:R-:W2:Y:S03]  /*0450*/  S2R R2, SR_CTAID.Y ;  /* 0x0000000000027919 */ /* 0x000ea60000002600 */
[----:B------:R-:W-:Y:S01]  /*0460*/  SHF.R.S32.HI R5, RZ, 0x1f, R4 ;  /* 0x0000001fff057819 */ /* 0x000fe20000011404 */
[----:B------:R-:W-:Y:S01]  /*0470*/  IMAD.IADD R6, R3, 0x1, -R6 ;  /* 0x0000000103067824 */ /* 0x000fe200078e0a06 */
[----:B------:R-:W3:Y:S02]  /*0480*/  LDC R11, c[0x0][0x148] ;  /* 0x00005200ff0b7b82 */ /* 0x000ee40000000800 */
[----:B------:R-:W-:-:S02]  /*0490*/  LEA.HI R5, R5, R4, RZ, 0x3 ;  /* 0x0000000405057211 */ /* 0x000fc400078f18ff */
[----:B-----5:R-:W-:Y:S02]  /*04a0*/  ISETP.NE.OR P0, PT, R0, RZ, !P0 ;  /* 0x000000ff0000720c */ /* 0x020fe40004705670 */
[--C-:B------:R-:W-:Y:S02]  /*04b0*/  SHF.R.S32.HI R0, RZ, 0x3, R5.reuse ;  /* 0x00000003ff007819 */ /* 0x100fe40000011405 */
[----:B------:R-:W-:Y:S02]  /*04c0*/  SHF.R.S32.HI R5, RZ, 0x1f, R5 ;  /* 0x0000001fff057819 */ /* 0x000fe40000011405 */
[----:B0-----:R-:W-:Y:S02]  /*04d0*/  I2FP.F32.U32 R7, UR9 ;  /* 0x0000000900077c45 */ /* 0x001fe40008201000 */
[----:B------:R-:W-:-:S03]  /*04e0*/  LEA.HI R5, R5, R0, RZ, 0x2 ;  /* 0x0000000005057211 */ /* 0x000fc600078f10ff */
[----:B------:R-:W-:Y:S01]  /*04f0*/  FMUL R7, R7, UR4 ;  /* 0x0000000407077c20 */ /* 0x000fe20008400000 */
[----:B------:R-:W-:Y:S01]  /*0500*/  LOP3.LUT R5, R5, 0xfffffffc, RZ, 0xc0, !PT ;  /* 0xfffffffc05057812 */ /* 0x000fe200078ec0ff */
[----:B------:R-:W-:Y:S01]  /*0510*/  VOTEU.ALL UP0, P0 ;  /* 0x00000000003f7886 */ /* 0x000fe20000000000 */
[----:B------:R-:W-:Y:S01]  /*0520*/  ULDC UR4, c[0x0][0x154] ;  /* 0x0000550000047ab9 */ /* 0x000fe20000000800 */
[----:B------:R-:W-:Y:S02]  /*0530*/  VOTEU.ALL UP1, P0 ;  /* 0x00000000003f7886 */ /* 0x000fe40000020000 */
[----:B------:R-:W0:Y:S01]  /*0540*/  F2I.U32.TRUNC.NTZ R7, R7 ;  /* 0x0000000700077305 */ /* 0x000e22000020f000 */
[----:B------:R-:W-:Y:S01]  /*0550*/  IMAD.IADD R5, R0, 0x1, -R5 ;  /* 0x0000000100057824 */ /* 0x000fe200078e0a05 */
[----:B------:R-:W5:Y:S01]  /*0560*/  @!UP0 S2UR UR7, SR_CgaCtaId ;  /* 0x00000000000789c3 */ /* 0x000f620000008800 */
[----:B------:R-:W-:Y:S02]  /*0570*/  @!UP0 UMOV UR6, 0x400 ;  /* 0x0000040000068882 */ /* 0x000fe40000000000 */
[----:B------:R-:W-:Y:S01]  /*0580*/  IMAD R5, R6, 0x4, R5 ;  /* 0x0000000406057824 */ /* 0x000fe200078e0205 */
[----:B--2---:R-:W-:-:S04]  /*0590*/  I2FP.F32.U32 R9, R2 ;  /* 0x0000000200097245 */ /* 0x004fc80000201000 */
[----:B------:R-:W-:Y:S01]  /*05a0*/  LEA.HI R0, R5, R5, RZ, 0x1 ;  /* 0x0000000505007211 */ /* 0x000fe200078f08ff */
[----:B------:R-:W-:Y:S01]  /*05b0*/  FMUL R9, R9, UR4 ;  /* 0x0000000409097c20 */ /* 0x000fe20008400000 */
[----:B------:R-:W-:Y:S02]  /*05c0*/  UMOV UR4, 0x20 ;  /* 0x0000002000047882 */ /* 0x000fe40000000000 */
[----:B------:R-:W-:Y:S01]  /*05d0*/  LOP3.LUT R6, R0, 0xfffffffe, RZ, 0xc0, !PT ;  /* 0xfffffffe00067812 */ /* 0x000fe200078ec0ff */
[----:B0-----:R-:W-:Y:S01]  /*05e0*/  IMAD.MOV R13, RZ, RZ, -R7 ;  /* 0x000000ffff0d7224 */ /* 0x001fe200078e0a07 */
[----:B------:R-:W-:-:S04]  /*05f0*/  @!UP0 UIADD3 UR4, -UR4, 0x100000, URZ ;  /* 0x0010000004048890 */ /* 0x000fc8000fffe13f */
[----:B------:R-:W-:Y:S02]  /*0600*/  @!UP0 USHF.L.U32 UR5, UR4, 0xb, URZ ;  /* 0x0000000b04058899 */ /* 0x000fe4000800063f */
[----:B------:R-:W-:Y:S01]  /*0610*/  @!UP0 USHF.L.U32 UR4, UR4, 0x1, URZ ;  /* 0x0000000104048899 */ /* 0x000fe2000800063f */
[----:B------:R-:W0:Y:S01]  /*0620*/  F2I.U32.TRUNC.NTZ R9, R9 ;  /* 0x0000000900097305 */ /* 0x000e22000020f000 */
[----:B-1----:R-:W-:Y:S02]  /*0630*/  IMAD R0, R8, R13, UR9 ;  /* 0x0000000908007e24 */ /* 0x002fe4000f8e020d */
[C---:B------:R-:W-:Y:S02]  /*0640*/  IMAD.IADD R7, R5.reuse, 0x1, -R6 ;  /* 0x0000000105077824 */ /* 0x040fe400078e0a06 */
[----:B------:R-:W-:-:S03]  /*0650*/  IMAD.SHL.U32 R6, R5, 0x4, RZ ;  /* 0x0000000405067824 */ /* 0x000fc600078e00ff */
[----:B------:R-:W-:Y:S01]  /*0660*/  ISETP.NE.AND P2, PT, R7, R0, PT ;  /* 0x000000000700720c */ /* 0x000fe20003f45270 */
[----:B-----5:R-:W-:Y:S01]  /*0670*/  @!UP0 ULEA UR6, UR7, UR6, 0x18 ;  /* 0x0000000607068291 */ /* 0x020fe2000f8ec03f */
[----:B------:R-:W-:Y:S01]  /*0680*/  LOP3.LUT R10, R5, 0xc, R6, 0x78, !PT ;  /* 0x0000000c050a7812 */ /* 0x000fe200078e7806 */
[----:B------:R-:W1:Y:S01]  /*0690*/  LDC R7, c[0x0][0x140] ;  /* 0x00005000ff077b82 */ /* 0x000e620000000800 */
[----:B------:R-:W-:Y:S01]  /*06a0*/  VOTEU.ALL UP0, P0 ;  /* 0x00000000003f7886 */ /* 0x000fe20000000000 */
[----:B------:R-:W-:Y:S01]  /*06b0*/  LOP3.LUT P0, RZ, R4, 0x7, RZ, 0xc0, !PT ;  /* 0x0000000704ff7812 */ /* 0x000fe2000780c0ff */
[----:B0-----:R-:W-:Y:S01]  /*06c0*/  IMAD.MOV R12, RZ, RZ, -R9 ;  /* 0x000000ffff0c7224 */ /* 0x001fe200078e0a09 */
[----:B------:R0:W-:Y:S01]  /*06d0*/  STL [R1+0x74], R10 ;  /* 0x0000740a01007387 */ /* 0x0001e20000100800 */
[----:B------:R-:W-:Y:S01]  /*06e0*/  IMAD.MOV.U32 R4, RZ, RZ, 0x1 ;  /* 0x00000001ff047424 */ /* 0x000fe200078e00ff */
[----:B------:R-:W-:Y:S01]  /*06f0*/  ISETP.LT.U32.AND P0, PT, R10, 0x2, !P0 ;  /* 0x000000020a00780c */ /* 0x000fe20004701070 */
[----:B---3--:R-:W-:-:S03]  /*0700*/  IMAD R6, R11, R12, R2 ;  /* 0x0000000c0b067224 */ /* 0x008fc600078e0202 */
[----:B------:R-:W-:Y:S01]  /*0710*/  @P2 LEA.HI R5, R10, R10, RZ, 0x1 ;  /* 0x0000000a0a052211 */ /* 0x000fe200078f08ff */
[----:B------:R-:W2:Y:S02]  /*0720*/  FENCE.VIEW.ASYNC.S ;  /* 0x00000000000073c6 */ /* 0x000ea40000000000 */
[----:B--2---:R0:W2:Y:S01]  /*0730*/  @!UP0 SYNCS.EXCH.64 URZ, [UR6+0x30], UR4 ;  /* 0x00003004063f85b2 */ /* 0x0040a20008000100 */
[----:B------:R-:W-:-:S04]  /*0740*/  @P2 SHF.R.S32.HI R5, RZ, 0x1, R5 ;  /* 0x00000001ff052819 */ /* 0x000fc80000011405 */
[----:B------:R-:W-:Y:S02]  /*0750*/  @P2 ISETP.NE.AND P3, PT, R5, R6, PT ;  /* 0x000000060500220c */ /* 0x000fe40003f65270 */
[----:B------:R-:W-:Y:S02]  /*0760*/  SEL R5, RZ, 0x1, !P0 ;  /* 0x00000001ff057807 */ /* 0x000fe40004000000 */
[----:B------:R-:W-:Y:S02]  /*0770*/  @P2 SEL R4, RZ, 0x1, P3 ;  /* 0x00000001ff042807 */ /* 0x000fe40001800000 */
[----:B-1----:R-:W-:Y:S02]  /*0780*/  ISETP.EQ.U32.AND P4, PT, R7, 0x1, PT ;  /* 0x000000010700780c */ /* 0x002fe40003f82070 */
[----:B------:R-:W-:Y:S01]  /*0790*/  LOP3.LUT R4, R4, R5, RZ, 0xc0, !PT ;  /* 0x0000000504047212 */ /* 0x000fe200078ec0ff */
[----:B------:R0:W1:Y:S01]  /*07a0*/  @!UP1 SYNCS.EXCH.64 URZ, [UR6+0x38], UR4 ;  /* 0x00003804063f95b2 */ /* 0x0000620008000100 */
[----:B------:R-:W-:-:S03]  /*07b0*/  NOP ;  /* 0x0000000000007918 */ /* 0x000fc60000000000 */
[----:B------:R0:W-:Y:S06]  /*07c0*/  STL [R1+0x70], R4 ;  /* 0x0000700401007387 */ /* 0x0001ec0000100800 */
[----:B--2---:R-:W-:Y:S05]  /*07d0*/  @!P4 BRA `(.L_x_3) ;  /* 0x000000000008c947 */ /* 0x004fea0003800000 */
[----:B-1--4-:R-:W-:Y:S01]  /*07e0*/  UCGABAR_ARV ;  /* 0x00000000000079c7 */ /* 0x012fe20008000000 */
[----:B------:R-:W-:Y:S05]  /*07f0*/  BRA `(.L_x_4) ;  /* 0x0000000000047947 */ /* 0x000fea0003800000 */
.L_x_3:
[----:B-1--4-:R-:W-:Y:S01]  /*0800*/  NOP ;  /* 0x0000000000007918 */ /* 0x012fe20000000000 */
.L_x_4:
[----:B------:R-:W1:Y:S01]  /*0810*/  LDC R3, c[0x0][0x65c] ;  /* 0x00019700ff037b82 */ /* 0x000e620000000800 */
[----:B0-----:R-:W-:Y:S02]  /*0820*/  IMAD.U32 R4, RZ, RZ, UR9 ;  /* 0x00000009ff047e24 */ /* 0x001fe4000f8e00ff */
[----:B------:R-:W-:Y:S01]  /*0830*/  IMAD.MOV.U32 R5, RZ, RZ, RZ ;  /* 0x000000ffff057224 */ /* 0x000fe200078e00ff */
[----:B-1----:R-:W-:-:S13]  /*0840*/  ISETP.NE.AND P2, PT, R3, 0x1, PT ;  /* 0x000000010300780c */ /* 0x002fda0003f45270 */
[----:B------:R-:W0:Y:S01]  /*0850*/  @P2 LDC R7, c[0x0][0x10] ;  /* 0x00000400ff072b82 */ /* 0x000e220000000800 */
[----:B------:R-:W-:Y:S02]  /*0860*/  @P2 IMAD.MOV.U32 R3, RZ, RZ, RZ ;  /* 0x000000ffff032224 */ /* 0x000fe400078e00ff */
[----:B------:R-:W-:-:S05]  /*0870*/  @P2 IMAD.MOV.U32 R13, RZ, RZ, RZ ;  /* 0x000000ffff0d2224 */ /* 0x000fca00078e00ff */
[----:B------:R-:W1:Y:S01]  /*0880*/  @!P2 LDC R9, c[0x0][0xc] ;  /* 0x00000300ff09ab82 */ /* 0x000e620000000800 */
[----:B0-----:R-:W-:-:S04]  /*0890*/  @P2 IMAD.WIDE.U32 R6, R7, UR9, R2 ;  /* 0x0000000907062c25 */ /* 0x001fc8000f8e0002 */
[----:B------:R-:W-:Y:S02]  /*08a0*/  @P2 IMAD.MOV.U32 R19, RZ, RZ, R6 ;  /* 0x000000ffff132224 */ /* 0x000fe400078e0006 */
[----:B------:R-:W-:Y:S02]  /*08b0*/  @P2 IMAD.IADD R23, R7, 0x1, R13 ;  /* 0x0000000107172824 */ /* 0x000fe400078e020d */
[----:B-1----:R-:W-:-:S04]  /*08c0*/  @!P2 IMAD.WIDE.U32 R4, R2, R9, R4 ;  /* 0x000000090204a225 */ /* 0x002fc800078e0004 */
[----:B------:R-:W-:Y:S02]  /*08d0*/  @!P2 IMAD.MOV.U32 R19, RZ, RZ, R4 ;  /* 0x000000ffff13a224 */ /* 0x000fe400078e0004 */
[----:B------:R-:W-:-:S03]  /*08e0*/  @!P2 IMAD.MOV.U32 R23, RZ, RZ, R5 ;  /* 0x000000ffff17a224 */ /* 0x000fc600078e0005 */
[----:B------:R0:W-:Y:S04]  /*08f0*/  STL [R1+0x7c], R19 ;  /* 0x00007c1301007387 */ /* 0x0001e80000100800 */
[----:B------:R0:W-:Y:S01]  /*0900*/  STL [R1+0x78], R23 ;  /* 0x0000781701007387 */ /* 0x0001e20000100800 */
[----:B------:R-:W-:Y:S05]  /*0910*/  @!P4 BRA `(.L_x_5) ;  /* 0x00000000000cc947 */ /* 0x000fea0003800000 */
[----:B------:R-:W-:Y:S01]  /*0920*/  UCGABAR_WAIT ;  /* 0x0000000000007dc7 */ /* 0x000fe20008000000 */
[----:B------:R-:W-:Y:S01]  /*0930*/  CCTL.IVALL ;  /* 0x00000000ff00798f */ /* 0x000fe20002000000 */
[----:B------:R-:W-:Y:S05]  /*0940*/  BRA `(.L_x_6) ;  /* 0x0000000000047947 */ /* 0x000fea0003800000 */
.L_x_5:
[----:B------:R-:W-:Y:S06]  /*0950*/  BAR.SYNC.DEFER_BLOCKING 0x0 ;  /* 0x0000000000007b1d */ /* 0x000fec0000010000 */
.L_x_6:
[----:B------:R-:W-:Y:S05]  /*0960*/  @!P1 BRA `(.L_x_7) ;  /* 0x000000e400ac9947 */ /* 0x000fea0003800000 */
[----:B------:R-:W-:-:S06]  /*0970*/  UISETP.GT.U32.AND UP0, UPT, UR10, 0x1, UPT ;  /* 0x000000010a00788c */ /* 0x000fcc000bf04070 */
[----:B------:R-:W-:-:S13]  /*0980*/  PLOP3.LUT P0, PT, PT, PT, UP0, 0x80, 0x0 ;  /* 0x000000000000781c */ /* 0x000fda0003f0f008 */
[----:B------:R-:W-:Y:S05]  /*0990*/  @P0 EXIT ;  /* 0x000000000000094d */ /* 0x000fea0003800000 */
[----:B------:R-:W-:Y:S01]  /*09a0*/  IMAD.MOV.U32 R6, RZ, RZ, -0x1 ;  /* 0xffffffffff067424 */ /* 0x000fe200078e00ff */
[----:B------:R-:W-:Y:S01]  /*09b0*/  ULDC.64 UR4, c[0x0][0x650] ;  /* 0x0001940000047ab9 */ /* 0x000fe20000000a00 */
[----:B------:R-:W-:Y:S01]  /*09c0*/  IMAD.MOV.U32 R5, RZ, RZ, -0x1 ;  /* 0xffffffffff057424 */ /* 0x000fe200078e00ff */
[----:B------:R-:W-:Y:S01]  /*09d0*/  ISETP.GE.U32.AND P0, PT, R19, UR4, PT ;  /* 0x0000000413007c0c */ /* 0x000fe2000bf06070 */
[----:B------:R-:W-:Y:S01]  /*09e0*/  UMOV UR20, 0xffffffff ;  /* 0xffffffff00147882 */ /* 0x000fe20000000000 */
[----:B------:R1:W-:Y:S01]  /*09f0*/  STL [R1+0x84], R6 ;  /* 0x0000840601007387 */ /* 0x0003e20000100800 */
[----:B------:R-:W-:Y:S02]  /*0a00*/  PRMT R4, RZ, 0x7610, R4 ;  /* 0x00007610ff047816 */ /* 0x000fe40000000004 */
[----:B------:R-:W-:Y:S01]  /*0a10*/  ISETP.GE.U32.AND.EX P0, PT, R23, UR5, PT, P0 ;  /* 0x0000000517007c0c */ /* 0x000fe2000bf06100 */
[----:B------:R1:W-:-:S12]  /*0a20*/  STL [R1+0x80], R5 ;  /* 0x0000800501007387 */ /* 0x0003d80000100800 */
[----:B-1----:R-:W-:Y:S05]  /*0a30*/  @P0 BRA `(.L_x_8) ;  /* 0x0000000400380947 */ /* 0x002fea0003800000 */
[----:B------:R-:W1:Y:S01]  /*0a40*/  LDC.64 R14, c[0x0][0x628] ;  /* 0x00018a00ff0e7b82 */ /* 0x000e620000000a00 */
[----:B------:R-:W-:Y:S02]  /*0a50*/  IMAD.MOV.U32 R4, RZ, RZ, R19 ;  /* 0x000000ffff047224 */ /* 0x000fe400078e0013 */
[----:B------:R-:W-:-:S05]  /*0a60*/  IMAD.MOV.U32 R5, RZ, RZ, R23 ;  /* 0x000000ffff057224 */ /* 0x000fca00078e0017 */
[----:B------:R-:W2:Y:S08]  /*0a70*/  LDC R10, c[0x0][0x630] ;  /* 0x00018c00ff0a7b82 */ /* 0x000eb00000000800 */
[----:B------:R-:W3:Y:S01]  /*0a80*/  LDC.64 R16, c[0x0][0x620] ;  /* 0x00018800ff107b82 */ /* 0x000ee20000000a00 */
[----:B-1----:R-:W-:-:S04]  /*0a90*/  ISETP.NE.U32.AND P0, PT, R14, RZ, PT ;  /* 0x000000ff0e00720c */ /* 0x002fc80003f05070 */
[----:B------:R-:W-:-:S13]  /*0aa0*/  ISETP.NE.AND.EX P0, PT, R15, RZ, PT, P0 ;  /* 0x000000ff0f00720c */ /* 0x000fda0003f05300 */
[----:B--23--:R-:W-:Y:S05]  /*0ab0*/  @!P0 BRA `(.L_x_9) ;  /* 0x0000000000288947 */ /* 0x00cfea0003800000 */
[----:B------:R-:W1:Y:S02]  /*0ac0*/  LDC R9, c[0x0][0x634] ;  /* 0x00018d00ff097b82 */ /* 0x000e640000000800 */
[----:B-1----:R-:W-:-:S05]  /*0ad0*/  IADD3 R9, P0, R19, R9, RZ ;  /* 0x0000000913097210 */ /* 0x002fca0007f1e0ff */
[----:B------:R-:W-:-:S04]  /*0ae0*/  IMAD.X R13, RZ, RZ, R23, P0 ;  /* 0x000000ffff0d7224 */ /* 0x000fc800000e0617 */
[----:B------:R-:W-:-:S04]  /*0af0*/  IMAD.WIDE.U32 R4, R13, R14, RZ ;  /* 0x0000000e0d047225 */ /* 0x000fc800078e00ff */
[----:B------:R-:W-:-:S04]  /*0b00*/  IMAD.WIDE.U32 R6, P0, R9, R15, R4 ;  /* 0x0000000f09067225 */ /* 0x000fc80007800004 */
[----:B------:R-:W-:-:S04]  /*0b10*/  IMAD.WIDE.U32 R4, R9, R14, RZ ;  /* 0x0000000e09047225 */ /* 0x000fc800078e00ff */
[----:B------:R-:W-:Y:S01]  /*0b20*/  IMAD.X R9, RZ, RZ, RZ, P0 ;  /* 0x000000ffff097224 */ /* 0x000fe200000e06ff */
[----:B------:R-:W-:Y:S01]  /*0b30*/  IADD3 RZ, P0, R5, R6, RZ ;  /* 0x0000000605ff7210 */ /* 0x000fe20007f1e0ff */
[----:B------:R-:W-:-:S04]  /*0b40*/  IMAD.MOV.U32 R8, RZ, RZ, R7 ;  /* 0x000000ffff087224 */ /* 0x000fc800078e0007 */
[----:B------:R-:W-:-:S08]  /*0b50*/  IMAD.WIDE.U32.X R4, R13, R15, R8, P0 ;  /* 0x0000000f0d047225 */ /* 0x000fd000000e0408 */
.L_x_9:
[----:B------:R-:W1:Y:S01]  /*0b60*/  LDC.64 R20, c[0x0][0x640] ;  /* 0x00019000ff147b82 */ /* 0x000e620000000a00 */
[-C--:B------:R-:W-:Y:S01]  /*0b70*/  SHF.R.U64 R22, R4, R10.reuse, R5 ;  /* 0x0000000a04167219 */ /* 0x080fe20000001205 */
[----:B------:R-:W-:Y:S01]  /*0b80*/  IMAD.MOV.U32 R4, RZ, RZ, R19 ;  /* 0x000000ffff047224 */ /* 0x000fe200078e0013 */
[----:B------:R-:W-:Y:S01]  /*0b90*/  SHF.R.U32.HI R3, RZ, R10, R5 ;  /* 0x0000000aff037219 */ /* 0x000fe20000011605 */
[----:B------:R-:W-:Y:S01]  /*0ba0*/  IMAD.MOV.U32 R5, RZ, RZ, R23 ;  /* 0x000000ffff057224 */ /* 0x000fe200078e0017 */
[----:B------:R-:W-:Y:S01]  /*0bb0*/  IADD3 R7, P0, RZ, -R22, RZ ;  /* 0x80000016ff077210 */ /* 0x000fe20007f1e0ff */
[----:B0-----:R-:W-:Y:S02]  /*0bc0*/  IMAD R23, R11, R12, R2 ;  /* 0x0000000c0b177224 */ /* 0x001fe400078e0202 */
[----:B------:R-:W0:Y:S01]  /*0bd0*/  LDC R8, c[0x0][0x618] ;  /* 0x00018600ff087b82 */ /* 0x000e220000000800 */
[----:B------:R-:W-:Y:S02]  /*0be0*/  IMAD.MOV.U32 R11, RZ, RZ, 0x1 ;  /* 0x00000001ff0b7424 */ /* 0x000fe400078e00ff */
[----:B------:R-:W-:-:S02]  /*0bf0*/  IMAD.X R3, RZ, RZ, ~R3, P0 ;  /* 0x000000ffff037224 */ /* 0x000fc400000e0e03 */
[----:B------:R-:W-:-:S03]  /*0c00*/  IMAD.WIDE.U32 R4, R7, R16, R4 ;  /* 0x0000001007047225 */ /* 0x000fc600078e0004 */
[----:B------:R-:W2:Y:S01]  /*0c10*/  LDC R14, c[0x0][0x608] ;  /* 0x00018200ff0e7b82 */ /* 0x000ea20000000800 */
[----:B------:R-:W-:-:S04]  /*0c20*/  IMAD R6, R3, R16, RZ ;  /* 0x0000001003067224 */ /* 0x000fc800078e02ff */
[----:B------:R-:W-:-:S03]  /*0c30*/  IMAD R3, R7, R17, R6 ;  /* 0x0000001107037224 */ /* 0x000fc600078e0206 */
[----:B------:R-:W3:Y:S01]  /*0c40*/  LDC R18, c[0x0][0x658] ;  /* 0x00019600ff127b82 */ /* 0x000ee20000000800 */
[----:B------:R-:W-:Y:S01]  /*0c50*/  IMAD.IADD R3, R5, 0x1, R3 ;  /* 0x0000000105037824 */ /* 0x000fe200078e0203 */
[----:B-1----:R-:W-:Y:S01]  /*0c60*/  ISETP.NE.U32.AND P0, PT, R20, RZ, PT ;  /* 0x000000ff1400720c */ /* 0x002fe20003f05070 */
[----:B------:R-:W-:-:S03]  /*0c70*/  IMAD.MOV.U32 R5, RZ, RZ, -0x1 ;  /* 0xffffffffff057424 */ /* 0x000fc600078e00ff */
[----:B------:R-:W-:Y:S02]  /*0c80*/  ISETP.NE.AND.EX P0, PT, R21, RZ, PT, P0 ;  /* 0x000000ff1500720c */ /* 0x000fe40003f05300 */
[----:B------:R-:W1:Y:S01]  /*0c90*/  LDC R13, c[0x0][0x600] ;  /* 0x00018000ff0d7b82 */ /* 0x000e620000000800 */
[-CC-:B0-----:R-:W-:Y:S02]  /*0ca0*/  SHF.R.U64 R10, R4, R8.reuse, R3.reuse ;  /* 0x00000008040a7219 */ /* 0x181fe40000001203 */
[----:B------:R-:W-:-:S05]  /*0cb0*/  SHF.R.U32.HI R3, RZ, R8, R3 ;  /* 0x00000008ff037219 */ /* 0x000fca0000011603 */
[----:B------:R-:W0:Y:S01]  /*0cc0*/  LDC R15, c[0x0][0x648] ;  /* 0x00019200ff0f7b82 */ /* 0x000e220000000800 */
[-CC-:B--2---:R-:W-:Y:S02]  /*0cd0*/  SHF.R.U64 R19, R10, R14.reuse, R3.reuse ;  /* 0x0000000e0a137219 */ /* 0x184fe40000001203 */
[----:B------:R-:W-:-:S05]  /*0ce0*/  SHF.R.U32.HI R3, RZ, R14, R3 ;  /* 0x0000000eff037219 */ /* 0x000fca0000011603 */
[----:B------:R-:W2:Y:S01]  /*0cf0*/  LDC R17, c[0x0][0x638] ;  /* 0x00018e00ff117b82 */ /* 0x000ea20000000800 */
[-C--:B---3--:R-:W-:Y:S02]  /*0d00*/  SHF.L.U32 R2, R5, R18.reuse, RZ ;  /* 0x0000001205027219 */ /* 0x088fe400000006ff */
[--C-:B------:R-:W-:Y:S02]  /*0d10*/  SHF.R.U64 R12, R19, R18, R3.reuse ;  /* 0x00000012130c7219 */ /* 0x100fe40000001203 */
[----:B------:R-:W-:Y:S02]  /*0d20*/  LOP3.LUT R8, RZ, R2, RZ, 0x33, !PT ;  /* 0x00000002ff087212 */ /* 0x000fe400078e33ff */
[----:B------:R-:W-:Y:S01]  /*0d30*/  SHF.R.U32.HI R3, RZ, R18, R3 ;  /* 0x00000012ff037219 */ /* 0x000fe20000011603 */
[----:B------:R-:W3:Y:S01]  /*0d40*/  LDC R16, c[0x0][0x610] ;  /* 0x00018400ff107b82 */ /* 0x000ee20000000800 */
[----:B------:R-:W-:Y:S01]  /*0d50*/  IMAD.MOV.U32 R2, RZ, RZ, R12 ;  /* 0x000000ffff027224 */ /* 0x000fe200078e000c */
[----:B------:R-:W-:Y:S06]  /*0d60*/  @!P0 BRA `(.L_x_10) ;  /* 0x0000000000288947 */ /* 0x000fec0003800000 */
[----:B------:R-:W4:Y:S02]  /*0d70*/  LDC R7, c[0x0][0x64c] ;  /* 0x00019300ff077b82 */ /* 0x000f240000000800 */
[----:B----4-:R-:W-:-:S05]  /*0d80*/  IADD3 R7, P0, R12, R7, RZ ;  /* 0x000000070c077210 */ /* 0x010fca0007f1e0ff */
        /* <DEDUP_REMOVED lines=8> */
.L_x_10:
[----:B0-----:R-:W-:Y:S01]  /*0e10*/  SHF.R.U64 R4, R2, R15, R3 ;  /* 0x0000000f02047219 */ /* 0x001fe20000001203 */
[----:B-1----:R-:W-:Y:S01]  /*0e20*/  VIADD R5, R13, 0xffffffff ;  /* 0xffffffff0d057836 */ /* 0x002fe20000000000 */
[----:B------:R-:W-:Y:S02]  /*0e30*/  SHF.L.U32 R2, R11, R18, RZ ;  /* 0x000000120b027219 */ /* 0x000fe400000006ff */
[----:B------:R-:W-:Y:S01]  /*0e40*/  LOP3.LUT R3, R19, R8, RZ, 0xc0, !PT ;  /* 0x0000000813037212 */ /* 0x000fe200078ec0ff */
[----:B------:R-:W-:Y:S01]  /*0e50*/  IMAD.MOV R6, RZ, RZ, -R4 ;  /* 0x000000ffff067224 */ /* 0x000fe200078e0a04 */
[----:B------:R-:W-:Y:S02]  /*0e60*/  SEL R0, R0, R23, !P2 ;  /* 0x0000001700007207 */ /* 0x000fe40005000000 */
[----:B------:R-:W-:Y:S01]  /*0e70*/  LOP3.LUT R5, R10, R5, RZ, 0xc0, !PT ;  /* 0x000000050a057212 */ /* 0x000fe200078ec0ff */
[----:B------:R-:W-:Y:S01]  /*0e80*/  IMAD R3, R2, R4, R3 ;  /* 0x0000000402037224 */ /* 0x000fe200078e0203 */
[----:B------:R-:W-:Y:S01]  /*0e90*/  R2UR UR20, R22 ;  /* 0x00000000161472ca */ /* 0x000fe200000e0000 */
[----:B--2---:R-:W-:-:S02]  /*0ea0*/  IMAD R2, R6, R17, R12 ;  /* 0x0000001106027224 */ /* 0x004fc400078e020c */
[----:B---3--:R-:W-:Y:S02]  /*0eb0*/  IMAD R0, R3, R16, R0 ;  /* 0x0000001003007224 */ /* 0x008fe400078e0200 */
[----:B------:R-:W-:Y:S02]  /*0ec0*/  IMAD R3, R2, R13, R5 ;  /* 0x0000000d02037224 */ /* 0x000fe400078e0205 */
[----:B------:R-:W-:-:S03]  /*0ed0*/  IMAD.MOV.U32 R4, RZ, RZ, 0x1 ;  /* 0x00000001ff047424 */ /* 0x000fc600078e00ff */
[----:B------:R-:W-:Y:S02]  /*0ee0*/  SEL R2, R3, R0, !P2 ;  /* 0x0000000003027207 */ /* 0x000fe40005000000 */
[----:B------:R-:W-:-:S03]  /*0ef0*/  SEL R0, R0, R3, !P2 ;  /* 0x0000000300007207 */ /* 0x000fc60005000000 */
[----:B------:R1:W-:Y:S04]  /*0f00*/  STL [R1+0x80], R2 ;  /* 0x0000800201007387 */ /* 0x0003e80000100800 */
[----:B------:R1:W-:Y:S02]  /*0f10*/  STL [R1+0x84], R0 ;  /* 0x0000840001007387 */ /* 0x0003e40000100800 */
.L_x_8:
[----:B------:R-:W-:-:S08]  /*0f20*/  NOP ;  /* 0x0000000000007918 */ /* 0x000fd00000000000 */
[----:B------:R-:W2:Y:S02]  /*0f30*/  USETMAXREG.TRY_ALLOC.CTAPOOL UP0, 0xe8 ;  /* 0x000000e8000079c8 */ /* 0x000ea40008000600 */
[----:B--2---:R-:W-:-:S13]  /*0f40*/  PLOP3.LUT P0, PT, PT, PT, UP0, 0x80, 0x0 ;  /* 0x000000000000781c */ /* 0x004fda0003f0f008 */
[----:B------:R-:W-:Y:S05]  /*0f50*/  @!P0 BRA `(.L_x_8) ;  /* 0xfffffffc00f08947 */ /* 0x000fea000383ffff */
[----:B------:R-:W-:Y:S01]  /*0f60*/  ULDC.64 UR4, c[0x0][0x598] ;  /* 0x0001660000047ab9 */ /* 0x000fe20000000a00 */
[----:B------:R-:W-:Y:S01]  /*0f70*/  ULDC.64 UR14, c[0x0][0x208] ;  /* 0x00008200000e7ab9 */ /* 0x000fe20000000a00 */
[----:B------:R-:W-:-:S04]  /*0f80*/  ISETP.NE.U32.AND P0, PT, RZ, UR4, PT ;  /* 0x00000004ff007c0c */ /* 0x000fc8000bf05070 */
[----:B------:R-:W-:-:S13]  /*0f90*/  ISETP.NE.AND.EX P0, PT, RZ, UR5, PT, P0 ;  /* 0x00000005ff007c0c */ /* 0x000fda000bf05300 */
[----:B------:R-:W-:Y:S05]  /*0fa0*/  @!P0 BRA `(.L_x_11) ;  /* 0x0000000000208947 */ /* 0x000fea0003800000 */
[----:B-1----:R-:W1:Y:S02]  /*0fb0*/  LDC.64 R2, c[0x0][0x598] ;  /* 0x00016600ff027b82 */ /* 0x002e640000000a00 */
[----:B-1----:R-:W2:Y:S02]  /*0fc0*/  LDG.E.64 R2, desc[UR14][R2.64] ;  /* 0x0000000e02027981 */ /* 0x002ea4000c1e1b00 */
[----:B--2---:R-:W-:-:S04]  /*0fd0*/  ISETP.NE.U32.AND P0, PT, R2, RZ, PT ;  /* 0x000000ff0200720c */ /* 0x004fc80003f05070 */
[----:B------:R-:W-:-:S13]  /*0fe0*/  ISETP.NE.AND.EX P0, PT, R3, RZ, PT, P0 ;  /* 0x000000ff0300720c */ /* 0x000fda0003f05300 */
[----:B------:R-:W-:Y:S05]  /*0ff0*/  @!P0 BRA `(.L_x_11) ;  /* 0x00000000000c8947 */ /* 0x000fea0003800000 */
[----:B------:R-:W2:Y:S02]  /*1000*/  LD.E R2, desc[UR14][R2.64] ;  /* 0x0000000e02027980 */ /* 0x000ea4000c101900 */
[----:B--2---:R-:W-:Y:S01]  /*1010*/  R2UR UR21, R2 ;  /* 0x00000000021572ca */ /* 0x004fe200000e0000 */
[----:B------:R-:W-:-:S14]  /*1020*/  BRA `(.L_x_12) ;  /* 0x0000000000247947 */ /* 0x000fdc0003800000 */
.L_x_11:
[----:B------:R-:W-:Y:S02]  /*1030*/  ULDC.64 UR4, c[0x0][0x588] ;  /* 0x0001620000047ab9 */ /* 0x000fe40000000a00 */
[----:B------:R-:W-:-:S04]  /*1040*/  ISETP.NE.U32.AND P0, PT, RZ, UR4, PT ;  /* 0x00000004ff007c0c */ /* 0x000fc8000bf05070 */
[----:B------:R-:W-:-:S13]  /*1050*/  ISETP.NE.AND.EX P0, PT, RZ, UR5, PT, P0 ;  /* 0x00000005ff007c0c */ /* 0x000fda000bf05300 */
[----:B------:R-:W-:Y:S05]  /*1060*/  @!P0 BRA `(.L_x_13) ;  /* 0x0000000000108947 */ /* 0x000fea0003800000 */
[----:B-1----:R-:W1:Y:S02]  /*1070*/  LDC.64 R2, c[0x0][0x588] ;  /* 0x00016200ff027b82 */ /* 0x002e640000000a00 */
[----:B-1----:R-:W2:Y:S02]  /*1080*/  LDG.E R2, desc[UR14][R2.64] ;  /* 0x0000000e02027981 */ /* 0x002ea4000c1e1900 */
[----:B--2---:R-:W-:Y:S01]  /*1090*/  R2UR UR21, R2 ;  /* 0x00000000021572ca */ /* 0x004fe200000e0000 */
[----:B------:R-:W-:-:S14]  /*10a0*/  BRA `(.L_x_12) ;  /* 0x0000000000047947 */ /* 0x000fdc0003800000 */
.L_x_13:
[----:B------:R-:W-:-:S05]  /*10b0*/  ULDC UR21, c[0x0][0x580] ;  /* 0x0001600000157ab9 */ /* 0x000fca0000000800 */
.L_x_12:
[----:B------:R-:W-:Y:S02]  /*10c0*/  ULDC.64 UR4, c[0x0][0x5a0] ;  /* 0x0001680000047ab9 */ /* 0x000fe40000000a00 */
        /* <DEDUP_REMOVED lines=11> */
.L_x_14:
        /* <DEDUP_REMOVED lines=8> */
.L_x_16:
[----:B------:R-:W-:-:S05]  /*1200*/  ULDC UR22, c[0x0][0x584] ;  /* 0x0001610000167ab9 */ /* 0x000fca0000000800 */
.L_x_15:
[----:B------:R-:W-:-:S13]  /*1210*/  LOP3.LUT P0, RZ, R4, 0xff, RZ, 0xc0, !PT ;  /* 0x000000ff04ff7812 */ /* 0x000fda000780c0ff */
[----:B------:R-:W-:Y:S05]  /*1220*/  @!P0 EXIT ;  /* 0x000000000000894d */ /* 0x000fea0003800000 */
[----:B------:R-:W-:Y:S01]  /*1230*/  ULDC UR4, c[0x0][0x28c] ;  /* 0x0000a30000047ab9 */ /* 0x000fe20000000800 */
[----:B------:R-:W-:Y:S02]  /*1240*/  ULOP3.LUT UR23, UR13, 0x1, URZ, 0xfc, !UPT ;  /* 0x000000010d177892 */ /* 0x000fe4000f8efc3f */
[----:B------:R-:W-:-:S04]  /*1250*/  UIADD3 UR4, UR4, 0xff, URZ ;  /* 0x000000ff04047890 */ /* 0x000fc8000fffe03f */
[----:B------:R-:W-:-:S04]  /*1260*/  USHF.R.S32.HI UR5, URZ, 0x1f, UR4 ;  /* 0x0000001f3f057899 */ /* 0x000fc80008011404 */
[----:B------:R-:W-:-:S03]  /*1270*/  ULEA.HI UR5, UR5, UR4, URZ, 0x8 ;  /* 0x0000000405057291 */ /* 0x000fc6000f8f403f */
[----:B------:R-:W-:Y:S01]  /*1280*/  UMOV UR4, URZ ;  /* 0x0000003f00047c82 */ /* 0x000fe20008000000 */
[----:B------:R-:W-:-:S03]  /*1290*/  USHF.R.S32.HI UR9, URZ, 0x8, UR5 ;  /* 0x000000083f097899 */ /* 0x000fc60008011405 */
[----:B------:R-:W-:-:S09]  /*12a0*/  UMOV UR5, URZ ;  /* 0x0000003f00057c82 */ /* 0x000fd20008000000 */
.L_x_297:
[----:B-1----:R-:W1:Y:S01]  /*12b0*/  S2R R0, SR_TID.X ;  /* 0x0000000000007919 */ /* 0x002e620000002100 */
[----:B--2---:R-:W2:Y:S01]  /*12c0*/  S2UR UR18, SR_CgaCtaId ;  /* 0x00000000001279c3 */ /* 0x004ea20000008800 */
[----:B------:R-:W-:Y:S01]  /*12d0*/  UMOV UR17, 0x400 ;  /* 0x0000040000117882 */ /* 0x000fe20000000000 */
[----:B------:R-:W-:Y:S01]  /*12e0*/  UMOV UR6, URZ ;  /* 0x0000003f00067c82 */ /* 0x000fe20008000000 */
[----:B------:R-:W-:Y:S01]  /*12f0*/  STL [R1+0x6c], RZ ;  /* 0x00006cff01007387 */ /* 0x000fe20000100800 */
[----:B------:R-:W-:Y:S01]  /*1300*/  UMOV UR7, URZ ;  /* 0x0000003f00077c82 */ /* 0x000fe20008000000 */
[----:B------:R-:W-:Y:S01]  /*1310*/  UMOV UR8, URZ ;  /* 0x0000003f00087c82 */ /* 0x000fe20008000000 */
[----:B------:R-:W-:Y:S01]  /*1320*/  UMOV UR12, UR5 ;  /* 0x00000005000c7c82 */ /* 0x000fe20008000000 */
[----:B------:R-:W-:Y:S01]  /*1330*/  STL [R1+0x68], RZ ;  /* 0x000068ff01007387 */ /* 0x000fe20000100800 */
[----:B---3--:R-:W3:Y:S01]  /*1340*/  LDC R2, c[0x0][0x28c] ;  /* 0x0000a300ff027b82 */ /* 0x008ee20000000800 */
[----:B------:R-:W-:Y:S01]  /*1350*/  UMOV UR24, UR4 ;  /* 0x0000000400187c82 */ /* 0x000fe20008000000 */
[----:B------:R-:W-:Y:S01]  /*1360*/  CS2R R4, SRZ ;  /* 0x0000000000047805 */ /* 0x000fe2000001ff00 */
[----:B------:R-:W-:Y:S01]  /*1370*/  STL [R1+0x64], RZ ;  /* 0x000064ff01007387 */ /* 0x000fe20000100800 */
[----:B------:R-:W-:-:S02]  /*1380*/  CS2R R6, SRZ ;  /* 0x0000000000067805 */ /* 0x000fc4000001ff00 */
[----:B------:R-:W-:Y:S02]  /*1390*/  CS2R R8, SRZ ;  /* 0x0000000000087805 */ /* 0x000fe4000001ff00 */
[----:B------:R-:W-:Y:S01]  /*13a0*/  CS2R R10, SRZ ;  /* 0x00000000000a7805 */ /* 0x000fe2000001ff00 */
[----:B------:R-:W-:Y:S01]  /*13b0*/  STL [R1+0x60], RZ ;  /* 0x000060ff01007387 */ /* 0x000fe20000100800 */
[----:B------:R-:W-:Y:S02]  /*13c0*/  CS2R R12, SRZ ;  /* 0x00000000000c7805 */ /* 0x000fe4000001ff00 */
[----:B------:R-:W-:Y:S02]  /*13d0*/  CS2R R14, SRZ ;  /* 0x00000000000e7805 */ /* 0x000fe4000001ff00 */
[----:B------:R-:W-:Y:S01]  /*13e0*/  CS2R R16, SRZ ;  /* 0x0000000000107805 */ /* 0x000fe2000001ff00 */
[----:B------:R-:W-:Y:S01]  /*13f0*/  STL [R1+0x5c], RZ ;  /* 0x00005cff01007387 */ /* 0x000fe20000100800 */
[----:B0-----:R-:W-:-:S02]  /*1400*/  CS2R R18, SRZ ;  /* 0x0000000000127805 */ /* 0x001fc4000001ff00 */
[----:B------:R-:W-:Y:S02]  /*1410*/  CS2R R20, SRZ ;  /* 0x0000000000147805 */ /* 0x000fe4000001ff00 */
[----:B------:R-:W-:Y:S01]  /*1420*/  CS2R R22, SRZ ;  /* 0x0000000000167805 */ /* 0x000fe2000001ff00 */
[----:B------:R-:W-:Y:S01]  /*1430*/  STL [R1+0x58], RZ ;  /* 0x000058ff01007387 */ /* 0x000fe20000100800 */
[----:B------:R-:W-:Y:S02]  /*1440*/  CS2R R152, SRZ ;  /* 0x0000000000987805 */ /* 0x000fe4000001ff00 */
[----:B------:R-:W-:Y:S02]  /*1450*/  CS2R R154, SRZ ;  /* 0x00000000009a7805 */ /* 0x000fe4000001ff00 */
[----:B------:R-:W-:Y:S01]  /*1460*/  CS2R R156, SRZ ;  /* 0x00000000009c7805 */ /* 0x000fe2000001ff00 */
[----:B------:R-:W-:Y:S01]  /*1470*/  STL [R1+0x54], RZ ;  /* 0x000054ff01007387 */ /* 0x000fe20000100800 */
[----:B------:R-:W-:-:S02]  /*1480*/  CS2R R158, SRZ ;  /* 0x00000000009e7805 */ /* 0x000fc4000001ff00 */
[----:B------:R-:W-:Y:S02]  /*1490*/  CS2R R160, SRZ ;  /* 0x0000000000a07805 */ /* 0x000fe4000001ff00 */
[----:B------:R-:W-:Y:S02]  /*14a0*/  CS2R R162, SRZ ;  /* 0x0000000000a27805 */ /* 0x000fe4000001ff00 */
[----:B-1----:R-:W-:Y:S01]  /*14b0*/  LOP3.LUT R0, R0, 0x80, RZ, 0xc0, !PT ;  /* 0x0000008000007812 */ /* 0x002fe200078ec0ff */
[----:B------:R-:W-:Y:S01]  /*14c0*/  STL [R1+0x50], RZ ;  /* 0x000050ff01007387 */ /* 0x000fe20000100800 */
[----:B---3--:R-:W-:Y:S02]  /*14d0*/  ISETP.GE.AND P0, PT, R2, 0x1, PT ;  /* 0x000000010200780c */ /* 0x008fe40003f06270 */
[----:B------:R-:W-:Y:S02]  /*14e0*/  CS2R R2, SRZ ;  /* 0x0000000000027805 */ /* 0x000fe4000001ff00 */
[----:B------:R-:W-:Y:S01]  /*14f0*/  SHF.R.U32.HI R0, RZ, 0x7, R0 ;  /* 0x00000007ff007819 */ /* 0x000fe20000011600 */
        /* <DEDUP_REMOVED lines=8> */
[----:B------:R-:W0:Y:S01]  /*1580*/  SHFL.IDX PT, R0, R0, RZ, 0x1f ;  /* 0x00001fff00007589 */ /* 0x000e2200000e0000 */
[----:B------:R-:W-:-:S02]  /*1590*/  CS2R R176, SRZ ;  /* 0x0000000000b07805 */ /* 0x000fc4000001ff00 */
[----:B------:R-:W-:Y:S02]  /*15a0*/  CS2R R178, SRZ ;  /* 0x0000000000b27805 */ /* 0x000fe4000001ff00 */
[----:B------:R-:W-:Y:S01]  /*15b0*/  CS2R R180, SRZ ;  /* 0x0000000000b47805 */ /* 0x000fe2000001ff00 */
[----:B------:R1:W-:Y:S01]  /*15c0*/  STL [R1+0x44], RZ ;  /* 0x000044ff01007387 */ /* 0x0003e20000100800 */
[----:B------:R-:W-:Y:S02]  /*15d0*/  CS2R R182, SRZ ;  /* 0x0000000000b67805 */ /* 0x000fe4000001ff00 */
[----:B------:R-:W-:Y:S02]  /*15e0*/  CS2R R184, SRZ ;  /* 0x0000000000b87805 */ /* 0x000fe4000001ff00 */
[----:B------:R-:W-:Y:S01]  /*15f0*/  CS2R R186, SRZ ;  /* 0x0000000000ba7805 */ /* 0x000fe2000001ff00 */
[----:B------:R1:W-:Y:S01]  /*1600*/  STL [R1+0x40], RZ ;  /* 0x000040ff01007387 */ /* 0x0003e20000100800 */
        /* <DEDUP_REMOVED lines=14> */
[----:B------:R-:W-:Y:S02]  /*16f0*/  CS2R R210, SRZ ;  /* 0x0000000000d27805 */ /* 0x000fe4000001ff00 */
[----:B0-----:R-:W-:Y:S01]  /*1700*/  R2UR UR11, R0 ;  /* 0x00000000000b72ca */ /* 0x001fe200000e0000 */
[----:B------:R1:W-:Y:S01]  /*1710*/  STL [R1+0x30], RZ ;  /* 0x000030ff01007387 */ /* 0x0003e20000100800 */
[----:B------:R-:W-:Y:S01]  /*1720*/  IMAD.MOV.U32 R0, RZ, RZ, RZ ;  /* 0x000000ffff007224 */ /* 0x000fe200078e00ff */
[----:B------:R-:W-:-:S02]  /*1730*/  CS2R R212, SRZ ;  /* 0x0000000000d47805 */ /* 0x000fc4000001ff00 */
[----:B------:R-:W-:Y:S01]  /*1740*/  CS2R R214, SRZ ;  /* 0x0000000000d67805 */ /* 0x000fe2000001ff00 */
[----:B------:R1:W-:Y:S01]  /*1750*/  STL [R1+0x2c], RZ ;  /* 0x00002cff01007387 */ /* 0x0003e20000100800 */
[----:B------:R-:W-:Y:S02]  /*1760*/  CS2R R216, SRZ ;  /* 0x0000000000d87805 */ /* 0x000fe4000001ff00 */
[----:B------:R-:W-:Y:S02]  /*1770*/  CS2R R218, SRZ ;  /* 0x0000000000da7805 */ /* 0x000fe4000001ff00 */
[----:B------:R-:W-:Y:S01]  /*1780*/  CS2R R220, SRZ ;  /* 0x0000000000dc7805 */ /* 0x000fe2000001ff00 */
[----:B------:R1:W-:Y:S01]  /*1790*/  STL [R1+0x28], RZ ;  /* 0x000028ff01007387 */ /* 0x0003e20000100800 */
[----:B------:R-:W-:Y:S02]  /*17a0*/  CS2R R222, SRZ ;  /* 0x0000000000de7805 */ /* 0x000fe4000001ff00 */
[----:B------:R-:W-:-:S02]  /*17b0*/  CS2R R224, SRZ ;  /* 0x0000000000e07805 */ /* 0x000fc4000001ff00 */
[----:B------:R-:W-:Y:S01]  /*17c0*/  CS2R R226, SRZ ;  /* 0x0000000000e27805 */ /* 0x000fe2000001ff00 */
[----:B------:R1:W-:Y:S01]  /*17d0*/  STL [R1+0x24], RZ ;  /* 0x000024ff01007387 */ /* 0x0003e20000100800 */
[----:B------:R-:W-:Y:S01]  /*17e0*/  ULEA.HI UR10, UR11, UR11, URZ, 0x1 ;  /* 0x0000000b0b0a7291 */ /* 0x000fe2000f8f083f */
[----:B------:R-:W-:Y:S01]  /*17f0*/  IMAD.MOV.U32 R228, RZ, RZ, RZ ;  /* 0x000000ffffe47224 */ /* 0x000fe200078e00ff */
[----:B------:R-:W-:Y:S01]  /*1800*/  CS2R R24, SRZ ;  /* 0x0000000000187805 */ /* 0x000fe2000001ff00 */
[----:B------:R1:W-:Y:S01]  /*1810*/  STL [R1+0x20], RZ ;  /* 0x000020ff01007387 */ /* 0x0003e20000100800 */
[----:B------:R-:W-:Y:S01]  /*1820*/  ULOP3.LUT UR16, UR10, 0x7fffe, URZ, 0xc0, !UPT ;  /* 0x0007fffe0a107892 */ /* 0x000fe2000f8ec03f */
[----:B------:R-:W-:Y:S01]  /*1830*/  CS2R R26, SRZ ;  /* 0x00000000001a7805 */ /* 0x000fe2000001ff00 */
[----:B--2---:R-:W-:Y:S01]  /*1840*/  ULEA UR10, UR18, UR17, 0x18 ;  /* 0x00000011120a7291 */ /* 0x004fe2000f8ec03f */
[----:B------:R1:W-:Y:S01]  /*1850*/  STL [R1+0x1c], RZ ;  /* 0x00001cff01007387 */ /* 0x0003e20000100800 */
[----:B------:R-:W-:Y:S01]  /*1860*/  UIADD3 UR16, UR11, -UR16, URZ ;  /* 0x800000100b107290 */ /* 0x000fe2000fffe03f */
[----:B------:R-:W-:-:S02]  /*1870*/  CS2R R28, SRZ ;  /* 0x00000000001c7805 */ /* 0x000fc4000001ff00 */
[----:B----4-:R-:W-:Y:S01]  /*1880*/  CS2R R30, SRZ ;  /* 0x00000000001e7805 */ /* 0x010fe2000001ff00 */
[----:B------:R1:W-:Y:S01]  /*1890*/  STL [R1+0x18], RZ ;  /* 0x000018ff01007387 */ /* 0x0003e20000100800 */
[----:B------:R-:W-:Y:S01]  /*18a0*/  ULEA UR16, UR16, UR10, 0xd ;  /* 0x0000000a10107291 */ /* 0x000fe2000f8e683f */
[----:B------:R-:W-:Y:S02]  /*18b0*/  CS2R R32, SRZ ;  /* 0x0000000000207805 */ /* 0x000fe4000001ff00 */
[----:B------:R-:W-:Y:S01]  /*18c0*/  CS2R R34, SRZ ;  /* 0x0000000000227805 */ /* 0x000fe2000001ff00 */
[----:B------:R1:W-:Y:S01]  /*18d0*/  STL [R1+0x14], RZ ;  /* 0x000014ff01007387 */ /* 0x0003e20000100800 */
[----:B------:R-:W-:Y:S01]  /*18e0*/  UIADD3 UR16, UR16, 0x100, URZ ;  /* 0x0000010010107890 */ /* 0x000fe2000fffe03f */
[----:B------:R-:W-:Y:S02]  /*18f0*/  CS2R R36, SRZ ;  /* 0x0000000000247805 */ /* 0x000fe4000001ff00 */
[----:B------:R-:W-:Y:S01]  /*1900*/  CS2R R38, SRZ ;  /* 0x0000000000267805 */ /* 0x000fe2000001ff00 */
[----:B------:R1:W-:Y:S01]  /*1910*/  STL [R1+0x10], RZ ;  /* 0x000010ff01007387 */ /* 0x0003e20000100800 */
[----:B------:R-:W-:Y:S01]  /*1920*/  USHF.R.U32.HI UR11, URZ, 0x4, UR16 ;  /* 0x000000043f0b7899 */ /* 0x000fe20008011610 */
[----:B------:R-:W-:-:S02]  /*1930*/  CS2R R40, SRZ ;  /* 0x0000000000287805 */ /* 0x000fc4000001ff00 */
[----:B------:R-:W-:Y:S01]  /*1940*/  CS2R R42, SRZ ;  /* 0x00000000002a7805 */ /* 0x000fe2000001ff00 */
[----:B------:R1:W-:Y:S01]  /*1950*/  STL [R1+0xc], RZ ;  /* 0x00000cff01007387 */ /* 0x0003e20000100800 */
[----:B------:R-:W-:Y:S01]  /*1960*/  ULOP3.LUT UR11, UR11, 0x3fff, URZ, 0xc0, !UPT ;  /* 0x00003fff0b0b7892 */ /* 0x000fe2000f8ec03f */
        /* <DEDUP_REMOVED lines=10> */
[----:B------:R1:W-:Y:S01]  /*1a10*/  STL [R1], RZ ;  /* 0x000000ff01007387 */ /* 0x0003e20000100800 */
[----:B------:R-:W-:Y:S02]  /*1a20*/  CS2R R60, SRZ ;  /* 0x00000000003c7805 */ /* 0x000fe4000001ff00 */
[----:B------:R-:W-:Y:S02]  /*1a30*/  CS2R R62, SRZ ;  /* 0x00000000003e7805 */ /* 0x000fe4000001ff00 */
[----:B------:R-:W-:Y:S02]  /*1a40*/  CS2R R64, SRZ ;  /* 0x0000000000407805 */ /* 0x000fe4000001ff00 */
[----:B------:R-:W-:-:S02]  /*1a50*/  CS2R R66, SRZ ;  /* 0x0000000000427805 */ /* 0x000fc4000001ff00 */
[----:B------:R-:W-:Y:S02]  /*1a60*/  CS2R R68, SRZ ;  /* 0x0000000000447805 */ /* 0x000fe4000001ff00 */
[----:B------:R-:W-:Y:S02]  /*1a70*/  CS2R R70, SRZ ;  /* 0x0000000000467805 */ /* 0x000fe4000001ff00 */
        /* <DEDUP_REMOVED lines=39> */
[----:B------:R-:W-:Y:S01]  /*1cf0*/  CS2R R150, SRZ ;  /* 0x0000000000967805 */ /* 0x000fe2000001ff00 */
[----:B-1----:R-:W-:Y:S06]  /*1d00*/  @!P0 BRA `(.L_x_17) ;  /* 0x0000001000f48947 */ /* 0x002fec0003800000 */
[----:B------:R-:W-:-:S06]  /*1d10*/  UISETP.NE.AND UP0, UPT, UR23, 0x3, UPT ;  /* 0x000000031700788c */ /* 0x000fcc000bf05270 */
[----:B------:R-:W-:-:S13]  /*1d20*/  PLOP3.LUT P1, PT, PT, PT, UP0, 0x80, 0x0 ;  /* 0x000000000000781c */ /* 0x000fda0003f2f008 */
[----:B------:R-:W-:Y:S05]  /*1d30*/  @!P1 BRA `(.L_x_18) ;  /* 0x0000000000049947 */ /* 0x000fea0003800000 */
[----:B------:R-:W-:Y:S01]  /*1d40*/  BPT.TRAP 0x1 ;  /* 0x000000040000795c */ /* 0x000fe20000300000 */
.L_x_18:
[----:B------:R-:W-:Y:S01]  /*1d50*/  ULEA UR6, UR5, UR10, 0x3 ;  /* 0x0000000a05067291 */ /* 0x000fe2000f8e183f */
[----:B------:R-:W-:-:S05]  /*1d60*/  IMAD.U32 R0, RZ, RZ, UR4 ;  /* 0x00000004ff007e24 */ /* 0x000fca000f8e00ff */
[----:B------:R-:W-:-:S04]  /*1d70*/  SHF.L.U32 R0, R0, 0x1f, RZ ;  /* 0x0000001f00007819 */ /* 0x000fc800000006ff */
[----:B------:R0:W1:Y:S01]  /*1d80*/  SYNCS.PHASECHK.TRANS64.TRYWAIT P0, [UR6], R0 ;  /* 0x00000000ff0075a7 */ /* 0x0000620008000146 */
[----:B------:R-:W-:Y:S05]  /*1d90*/  @!P1 BRA `(.L_x_19) ;  /* 0x0000000000049947 */ /* 0x000fea0003800000 */
[----:B------:R-:W-:Y:S01]  /*1da0*/  BPT.TRAP 0x1 ;  /* 0x000000040000795c */ /* 0x000fe20000300000 */
.L_x_19:
[----:B-1----:R-:W-:Y:S05]  /*1db0*/  @P0 BRA `(.L_x_20) ;  /* 0x0000000000080947 */ /* 0x002fea0003800000 */
[----:B------:R-:W1:Y:S02]  /*1dc0*/  SYNCS.PHASECHK.TRANS64.TRYWAIT P0, [UR6], R0 ;  /* 0x00000000ff0075a7 */ /* 0x000e640008000146 */
[----:B-1----:R-:W-:Y:S05]  /*1dd0*/  @!P0 BRA `(.L_x_21) ;  /* 0x000000e800148947 */ /* 0x002fea0003800000 */
.L_x_20:
[----:B------:R-:W-:Y:S01]  /*1de0*/  UIADD3 UR6, UR10, 0x10100, URZ ;  /* 0x000101000a067890 */ /* 0x000fe2000fffe03f */
[----:B------:R-:W-:Y:S01]  /*1df0*/  WARPGROUP.ARRIVE ;  /* 0x00000000000079c5 */ /* 0x000fe20000000000 */
[----:B------:R-:W-:Y:S01]  /*1e00*/  ULOP3.LUT UR8, UR11, 0x10000, URZ, 0xfc, !UPT ;  /* 0x000100000b087892 */ /* 0x000fe2000f8efc3f */
[----:B------:R2:W-:Y:S01]  /*1e10*/  STL [R1+0x6c], RZ ;  /* 0x00006cff01007387 */ /* 0x0005e20000100800 */
[----:B------:R-:W-:Y:S01]  /*1e20*/  USHF.R.U32.HI UR6, URZ, 0x4, UR6 ;  /* 0x000000043f067899 */ /* 0x000fe20008011606 */
[----:B01----:R-:W-:Y:S01]  /*1e30*/  IMAD.MOV.U32 R0, RZ, RZ, RZ ;  /* 0x000000ffff007224 */ /* 0x003fe200078e00ff */
[----:B------:R-:W-:Y:S01]  /*1e40*/  UMOV UR17, 0x40000040 ;  /* 0x4000004000117882 */ /* 0x000fe20000000000 */
[----:B------:R-:W-:Y:S01]  /*1e50*/  UMOV UR19, 0x40000040 ;  /* 0x4000004000137882 */ /* 0x000fe20000000000 */
[----:B------:R-:W-:Y:S01]  /*1e60*/  ULOP3.LUT UR6, UR6, 0x3fff, URZ, 0xc0, !UPT ;  /* 0x00003fff06067892 */ /* 0x000fe2000f8ec03f */
[----:B------:R2:W-:Y:S01]  /*1e70*/  STL [R1+0x68], RZ ;  /* 0x000068ff01007387 */ /* 0x0005e20000100800 */
[----:B------:R-:W-:-:S02]  /*1e80*/  CS2R R2, SRZ ;  /* 0x0000000000027805 */ /* 0x000fc4000001ff00 */
[----:B------:R-:W-:Y:S01]  /*1e90*/  CS2R R4, SRZ ;  /* 0x0000000000047805 */ /* 0x000fe2000001ff00 */
[----:B------:R-:W-:Y:S01]  /*1ea0*/  ULOP3.LUT UR7, UR6, 0x10000, URZ, 0xfc, !UPT ;  /* 0x0001000006077892 */ /* 0x000fe2000f8efc3f */
[----:B------:R2:W-:Y:S01]  /*1eb0*/  STL [R1+0x64], RZ ;  /* 0x000064ff01007387 */ /* 0x0005e20000100800 */
[----:B------:R-:W-:Y:S01]  /*1ec0*/  ULEA UR6, UR5, UR8, 0xb ;  /* 0x0000000805067291 */ /* 0x000fe2000f8e583f */
[----:B------:R-:W-:Y:S01]  /*1ed0*/  CS2R R6, SRZ ;  /* 0x0000000000067805 */ /* 0x000fe2000001ff00 */
[----:B------:R-:W-:Y:S01]  /*1ee0*/  ULEA UR7, UR5, UR7, 0xc ;  /* 0x0000000705077291 */ /* 0x000fe2000f8e603f */
[----:B------:R2:W-:Y:S01]  /*1ef0*/  STL [R1+0x60], RZ ;  /* 0x000060ff01007387 */ /* 0x0005e20000100800 */
[----:B------:R-:W-:Y:S02]  /*1f00*/  CS2R R8, SRZ ;  /* 0x0000000000087805 */ /* 0x000fe4000001ff00 */
[----:B------:R-:W-:Y:S02]  /*1f10*/  CS2R R10, SRZ ;  /* 0x00000000000a7805 */ /* 0x000fe4000001ff00 */
[----:B------:R-:W-:Y:S01]  /*1f20*/  CS2R R12, SRZ ;  /* 0x00000000000c7805 */ /* 0x000fe2000001ff00 */
[----:B------:R-:W-:Y:S01]  /*1f30*/  UMOV UR16, UR6 ;  /* 0x0000000600107c82 */ /* 0x000fe20008000000 */
[----:B------:R2:W-:Y:S01]  /*1f40*/  STL [R1+0x5c], RZ ;  /* 0x00005cff01007387 */ /* 0x0005e20000100800 */
[----:B------:R-:W-:Y:S01]  /*1f50*/  UMOV UR18, UR7 ;  /* 0x0000000700127c82 */ /* 0x000fe20008000000 */
[----:B------:R-:W-:Y:S01]  /*1f60*/  CS2R R14, SRZ ;  /* 0x00000000000e7805 */ /* 0x000fe2000001ff00 */
[----:B------:R-:W-:Y:S01]  /*1f70*/  QGMMA.64x256x32.F32.E4M3.E4M3 R24, gdesc[UR16], RZ, !UPT ;  /* 0x03e00000101879f3 */ /* 0x000fe2000c7008ff */
[----:B------:R-:W-:Y:S01]  /*1f80*/  UIADD3 UR16, UR6, 0x2, URZ ;  /* 0x0000000206107890 */ /* 0x000fe2000fffe03f */
[----:B------:R2:W-:Y:S01]  /*1f90*/  STL [R1+0x58], RZ ;  /* 0x000058ff01007387 */ /* 0x0005e20000100800 */
[----:B------:R-:W-:Y:S01]  /*1fa0*/  UIADD3 UR18, UR7, 0x2, URZ ;  /* 0x0000000207127890 */ /* 0x000fe2000fffe03f */
[----:B------:R-:W-:Y:S01]  /*1fb0*/  CS2R R16, SRZ ;  /* 0x0000000000107805 */ /* 0x000fe2000001ff00 */
[----:B------:R-:W-:Y:S01]  /*1fc0*/  UMOV UR17, 0x40000040 ;  /* 0x4000004000117882 */ /* 0x000fe20000000000 */
[----:B------:R-:W-:Y:S01]  /*1fd0*/  UMOV UR19, 0x40000040 ;  /* 0x4000004000137882 */ /* 0x000fe20000000000 */
        /* <DEDUP_REMOVED lines=54> */
[----:B------:R-:W-:Y:S01]  /*2340*/  CS2R R226, SRZ ;  /* 0x0000000000e27805 */ /* 0x000fe2000001ff00 */
[----:B------:R-:W-:Y:S01]  /*2350*/  IMAD.MOV.U32 R228, RZ, RZ, RZ ;  /* 0x000000ffffe47224 */ /* 0x000fe200078e00ff */
[----:B------:R2:W-:Y:S04]  /*2360*/  STL [R1+0x1c], RZ ;  /* 0x00001cff01007387 */ /* 0x0005e80000100800 */
[----:B------:R2:W-:Y:S04]  /*2370*/  STL [R1+0x18], RZ ;  /* 0x000018ff01007387 */ /* 0x0005e80000100800 */
[----:B------:R2:W-:Y:S04]  /*2380*/  STL [R1+0x14], RZ ;  /* 0x000014ff01007387 */ /* 0x0005e80000100800 */
[----:B------:R2:W-:Y:S04]  /*2390*/  STL [R1+0x10], RZ ;  /* 0x000010ff01007387 */ /* 0x0005e80000100800 */
[----:B------:R2:W-:Y:S04]  /*23a0*/  STL [R1+0xc], RZ ;  /* 0x00000cff01007387 */ /* 0x0005e80000100800 */
[----:B------:R2:W-:Y:S04]  /*23b0*/  STL [R1+0x8], RZ ;  /* 0x000008ff01007387 */ /* 0x0005e80000100800 */
[----:B------:R2:W-:Y:S04]  /*23c0*/  STL [R1+0x4], RZ ;  /* 0x000004ff01007387 */ /* 0x0005e80000100800 */
[----:B------:R2:W-:Y:S01]  /*23d0*/  STL [R1], RZ ;  /* 0x000000ff01007387 */ /* 0x0005e20000100800 */
[----:B------:R-:W-:Y:S01]  /*23e0*/  QGMMA.64x256x32.F32.E4M3.E4M3 R24, gdesc[UR16], R24 ;  /* 0x03e00000101879f3 */ /* 0x000fe20008700818 */
[----:B------:R-:W-:-:S02]  /*23f0*/  UIADD3 UR16, UR6, 0x4, URZ ;  /* 0x0000000406107890 */ /* 0x000fc4000fffe03f */
[----:B------:R-:W-:Y:S01]  /*2400*/  UIADD3 UR18, UR7, 0x4, URZ ;  /* 0x0000000407127890 */ /* 0x000fe2000fffe03f */
[----:B------:R-:W-:Y:S01]  /*2410*/  UMOV UR17, 0x40000040 ;  /* 0x4000004000117882 */ /* 0x000fe20000000000 */
[----:B------:R-:W-:-:S15]  /*2420*/  UMOV UR19, 0x40000040 ;  /* 0x4000004000137882 */ /* 0x000fde0000000000 */
[----:B------:R-:W-:-:S08]  /*2430*/  NOP ;  /* 0x0000000000007918 */ /* 0x000fd00000000000 */
[----:B------:R-:W-:Y:S01]  /*2440*/  QGMMA.64x256x32.F32.E4M3.E4M3 R24, gdesc[UR16], R24 ;  /* 0x03e00000101879f3 */ /* 0x000fe20008700818 */
[----:B------:R-:W-:Y:S02]  /*2450*/  UIADD3 UR16, UR6, 0x6, URZ ;  /* 0x0000000606107890 */ /* 0x000fe4000fffe03f */
        /* <DEDUP_REMOVED lines=25> */
[----:B------:R-:W-:Y:S01]  /*25f0*/  ULDC UR7, c[0x0][0x50c] ;  /* 0x0001430000077ab9 */ /* 0x000fe20000000800 */
[----:B------:R-:W-:Y:S01]  /*2600*/  UMOV UR17, 0x40000040 ;  /* 0x4000004000117882 */ /* 0x000fe20000000000 */
[----:B------:R-:W-:Y:S01]  /*2610*/  UISETP.NE.AND UP0, UPT, UR7, 0x8, UPT ;  /* 0x000000080700788c */ /* 0x000fe2000bf05270 */
[----:B------:R-:W-:Y:S01]  /*2620*/  UMOV UR19, 0x40000040 ;  /* 0x4000004000137882 */ /* 0x000fe20000000000 */
[----:B------:R-:W-:Y:S02]  /*2630*/  UMOV UR6, 0x8 ;  /* 0x0000000800067882 */ /* 0x000fe40000000000 */
[----:B------:R-:W-:-:S06]  /*2640*/  USEL UR7, URZ, 0x1, UP0 ;  /* 0x000000013f077887 */ /* 0x000fcc0008000000 */
[----:B------:R-:W-:-:S12]  /*2650*/  ISETP.NE.AND P0, PT, RZ, UR7, PT ;  /* 0x00000007ff007c0c */ /* 0x000fd8000bf05270 */
[----:B------:R-:W-:Y:S01]  /*2660*/  QGMMA.64x256x32.F32.E4M3.E4M3 R24, gdesc[UR16], R24, gsb0 ;  /* 0x03e00000101879f3 */ /* 0x000fe20008000818 */
[----:B--2---:R-:W-:Y:S05]  /*2670*/  @!P0 BRA `(.L_x_22) ;  /* 0x0000000800808947 */ /* 0x004fea0003800000 */
[----:B------:R-:W-:Y:S02]  /*2680*/  WARPGROUP.DEPBAR.LE gsb0, 0x0 ;  /* 0x00008000000079c5 */ /* 0x000fe40000010000 */
[----:B------:R-:W-:-:S01]  /*2690*/  FADD R227, RZ, R25 ;  /* 0x00000019ffe37221 */ /* 0x000fc20000000000 */
[----:B------:R-:W-:Y:S01]  /*26a0*/  FADD R228, RZ, R24 ;  /* 0x00000018ffe47221 */ /* 0x000fe20000000000 */
[----:B------:R-:W-:-:S01]  /*26b0*/  FADD R226, RZ, R26 ;  /* 0x0000001affe27221 */ /* 0x000fc20000000000 */
[----:B------:R-:W-:Y:S01]  /*26c0*/  FADD R225, RZ, R27 ;  /* 0x0000001bffe17221 */ /* 0x000fe20000000000 */
[----:B------:R-:W-:-:S01]  /*26d0*/  FADD R224, RZ, R28 ;  /* 0x0000001cffe07221 */ /* 0x000fc20000000000 */
[----:B------:R0:W-:Y:S01]  /*26e0*/  STL [R1+0x88], R227 ;  /* 0x000088e301007387 */ /* 0x0001e20000100800 */
[----:B------:R-:W-:-:S01]  /*26f0*/  FADD R223, RZ, R29 ;  /* 0x0000001dffdf7221 */ /* 0x000fc20000000000 */
[----:B------:R-:W-:Y:S01]  /*2700*/  FADD R222, RZ, R30 ;  /* 0x0000001effde7221 */ /* 0x000fe20000000000 */
[----:B------:R-:W-:-:S01]  /*2710*/  FADD R221, RZ, R31 ;  /* 0x0000001fffdd7221 */ /* 0x000fc20000000000 */
[----:B------:R-:W-:Y:S01]  /*2720*/  FADD R220, RZ, R32 ;  /* 0x00000020ffdc7221 */ /* 0x000fe20000000000 */
[----:B------:R-:W-:-:S01]  /*2730*/  FADD R219, RZ, R33 ;  /* 0x00000021ffdb7221 */ /* 0x000fc20000000000 */
[----:B------:R-:W-:Y:S01]  /*2740*/  FADD R218, RZ, R34 ;  /* 0x00000022ffda7221 */ /* 0x000fe20000000000 */
[----:B------:R-:W-:-:S01]  /*2750*/  FADD R217, RZ, R35 ;  /* 0x00000023ffd97221 */ /* 0x000fc20000000000 */
[----:B------:R-:W-:Y:S01]  /*2760*/  FADD R216, RZ, R36 ;  /* 0x00000024ffd87221 */ /* 0x000fe20000000000 */
[----:B------:R-:W-:-:S01]  /*2770*/  FADD R215, RZ, R37 ;  /* 0x00000025ffd77221 */ /* 0x000fc20000000000 */
[----:B0-----:R-:W-:Y:S01]  /*2780*/  FADD R227, RZ, R124 ;  /* 0x0000007cffe37221 */ /* 0x001fe20000000000 */
[----:B------:R-:W-:-:S01]  /*2790*/  FADD R214, RZ, R38 ;  /* 0x00000026ffd67221 */ /* 0x000fc20000000000 */
[----:B------:R-:W-:Y:S01]  /*27a0*/  FADD R213, RZ, R39 ;  /* 0x00000027ffd57221 */ /* 0x000fe20000000000 */
[----:B------:R-:W-:-:S01]  /*27b0*/  FADD R212, RZ, R40 ;  /* 0x00000028ffd47221 */ /* 0x000fc20000000000 */
[----:B------:R-:W-:Y:S01]  /*27c0*/  FADD R211, RZ, R41 ;  /* 0x00000029ffd37221 */ /* 0x000fe20000000000 */
[----:B------:R0:W-:Y:S01]  /*27d0*/  STL [R1], R227 ;  /* 0x000000e301007387 */ /* 0x0001e20000100800 */
        /* <DEDUP_REMOVED lines=94> */
[----:B0-----:R-:W-:-:S05]  /*2dc0*/  FADD R227, RZ, R131 ;  /* 0x00000083ffe37221 */ /* 0x001fca0000000000 */
[----:B------:R0:W-:Y:S02]  /*2dd0*/  STL [R1+0x1c], R227 ;  /* 0x00001ce301007387 */ /* 0x0001e40000100800 */
        /* <DEDUP_REMOVED lines=39> */
[----:B------:R0:W-:Y:S04]  /*3050*/  STL [R1+0x6c], R227 ;  /* 0x00006ce301007387 */ /* 0x0001e80000100800 */
[----:B0-----:R0:W5:Y:S01]  /*3060*/  LDL.LU R227, [R1+0x88] ;  /* 0x0000880001e37983 */ /* 0x0011620000300800 */
[----:B------:R-:W-:-:S05]  /*3070*/  UMOV UR6, URZ ;  /* 0x0000003f00067c82 */ /* 0x000fca0008000000 */
.L_x_22:
[----:B------:R-:W-:Y:S01]  /*3080*/  UIADD3 UR12, UR5, 0x1, URZ ;  /* 0x00000001050c7890 */ /* 0x000fe2000fffe03f */
[----:B------:R-:W-:-:S03]  /*3090*/  UMOV UR8, 0x1 ;  /* 0x0000000100087882 */ /* 0x000fc60000000000 */
[----:B------:R-:W-:-:S04]  /*30a0*/  UISETP.NE.AND UP0, UPT, UR12, 0x2, UPT ;  /* 0x000000020c00788c */ /* 0x000fc8000bf05270 */
[----:B------:R-:W-:Y:S02]  /*30b0*/  USEL UR24, URZ, 0x1, UP0 ;  /* 0x000000013f187887 */ /* 0x000fe40008000000 */
[----:B------:R-:W-:Y:S02]  /*30c0*/  USEL UR12, UR12, URZ, UP0 ;  /* 0x0000003f0c0c7287 */ /* 0x000fe40008000000 */
[----:B------:R-:W-:-:S12]  /*30d0*/  ULOP3.LUT UR24, UR4, UR24, URZ, 0x3c, !UPT ;  /* 0x0000001804187292 */ /* 0x000fd8000f8e3c3f */
.L_x_17:
[----:B------:R-:W-:-:S04]  /*30e0*/  UISETP.LT.AND UP0, UPT, UR9, 0x1, UPT ;  /* 0x000000010900788c */ /* 0x000fc8000bf01270 */
[----:B------:R-:W-:-:S04]  /*30f0*/  USEL UR16, UR9, 0x1, UP0 ;  /* 0x0000000109107887 */ /* 0x000fc80008000000 */
[----:B------:R-:W-:-:S04]  /*3100*/  UIADD3 UR26, UR9, -UR16, URZ ;  /* 0x80000010091a7290 */ /* 0x000fc8000fffe03f */
[----:B------:R-:W-:-:S06]  /*3110*/  UISETP.GE.AND UP0, UPT, UR26, 0x1, UPT ;  /* 0x000000011a00788c */ /* 0x000fcc000bf06270 */
[----:B------:R-:W-:-:S13]  /*3120*/  PLOP3.LUT P0, PT, PT, PT, UP0, 0x80, 0x0 ;  /* 0x000000000000781c */ /* 0x000fda0003f0f008 */
[----:B------:R-:W-:Y:S05]  /*3130*/  @!P0 BRA `(.L_x_23) ;  /* 0x0000001400388947 */ /* 0x000fea0003800000 */
[----:B------:R-:W-:Y:S01]  /*3140*/  UMOV UR25, UR5 ;  /* 0x0000000500197c82 */ /* 0x000fe20008000000 */
[----:B------:R-:W-:-:S05]  /*3150*/  ULDC UR27, c[0x0][0x50c] ;  /* 0x00014300001b7ab9 */ /* 0x000fca0000000800 */
.L_x_31:
[----:B------:R-:W-:-:S06]  /*3160*/  UISETP.NE.AND UP0, UPT, UR23, 0x3, UPT ;  /* 0x000000031700788c */ /* 0x000fcc000bf05270 */
[----:B------:R-:W-:-:S13]  /*3170*/  PLOP3.LUT P1, PT, PT, PT, UP0, 0x80, 0x0 ;  /* 0x000000000000781c */ /* 0x000fda0003f2f008 */
[----:B-----5:R-:W-:Y:S05]  /*3180*/  @!P1 BRA `(.L_x_24) ;  /* 0x0000000000049947 */ /* 0x020fea0003800000 */
[----:B------:R-:W-:Y:S01]  /*3190*/  BPT.TRAP 0x1 ;  /* 0x000000040000795c */ /* 0x000fe20000300000 */
.L_x_24:
[----:B------:R-:W1:Y:S01]  /*31a0*/  S2UR UR16, SR_CgaCtaId ;  /* 0x00000000001079c3 */ /* 0x000e620000008800 */
[----:B------:R-:W-:Y:S01]  /*31b0*/  UMOV UR10, 0x400 ;  /* 0x00000400000a7882 */ /* 0x000fe20000000000 */
[----:B------:R-:W-:-:S05]  /*31c0*/  IMAD.U32 R229, RZ, RZ, UR24 ;  /* 0x00000018ffe57e24 */ /* 0x000fca000f8e00ff */
[----:B------:R-:W-:Y:S01]  /*31d0*/  SHF.L.U32 R229, R229, 0x1f, RZ ;  /* 0x0000001fe5e57819 */ /* 0x000fe200000006ff */
[----:B-1----:R-:W-:-:S04]  /*31e0*/  ULEA UR10, UR16, UR10, 0x18 ;  /* 0x0000000a100a7291 */ /* 0x002fc8000f8ec03f */
[----:B------:R-:W-:-:S09]  /*31f0*/  ULEA UR16, UR12, UR10, 0x3 ;  /* 0x0000000a0c107291 */ /* 0x000fd2000f8e183f */
[----:B------:R1:W2:Y:S01]  /*3200*/  SYNCS.PHASECHK.TRANS64.TRYWAIT P0, [UR16], R229 ;  /* 0x000000e5ff0075a7 */ /* 0x0002a20008000150 */
[----:B------:R-:W-:Y:S05]  /*3210*/  @!P1 BRA `(.L_x_25) ;  /* 0x0000000000049947 */ /* 0x000fea0003800000 */
[----:B------:R-:W-:Y:S01]  /*3220*/  BPT.TRAP 0x1 ;  /* 0x000000040000795c */ /* 0x000fe20000300000 */
.L_x_25:
[----:B--2---:R-:W-:Y:S05]  /*3230*/  @P0 BRA `(.L_x_26) ;  /* 0x0000000000080947 */ /* 0x004fea0003800000 */
[----:B------:R-:W2:Y:S02]  /*3240*/  SYNCS.PHASECHK.TRANS64.TRYWAIT P0, [UR16], R229 ;  /* 0x000000e5ff0075a7 */ /* 0x000ea40008000150 */
[----:B--2---:R-:W-:Y:S05]  /*3250*/  @!P0 BRA `(.L_x_27) ;  /* 0x000000d4000c8947 */ /* 0x004fea0003800000 */
.L_x_26:
[----:B------:R-:W-:Y:S01]  /*3260*/  UIADD3 UR16, UR10, 0x10100, URZ ;  /* 0x000101000a107890 */ /* 0x000fe2000fffe03f */
[----:B------:R-:W-:Y:S01]  /*3270*/  WARPGROUP.ARRIVE ;  /* 0x00000000000079c5 */ /* 0x000fe20000000000 */
[----:B------:R-:W-:Y:S02]  /*3280*/  UISETP.NE.AND UP0, UPT, UR7, URZ, UPT ;  /* 0x0000003f0700728c */ /* 0x000fe4000bf05270 */
[----:B------:R-:W-:Y:S02]  /*3290*/  USHF.R.U32.HI UR16, URZ, 0x4, UR16 ;  /* 0x000000043f107899 */ /* 0x000fe40008011610 */
[----:B------:R-:W-:Y:S02]  /*32a0*/  USEL UR8, UR8, URZ, !UP0 ;  /* 0x0000003f08087287 */ /* 0x000fe4000c000000 */
[----:B------:R-:W-:Y:S02]  /*32b0*/  ULOP3.LUT UR16, UR16, 0x3fff, URZ, 0xc0, !UPT ;  /* 0x00003fff10107892 */ /* 0x000fe4000f8ec03f */
[----:B------:R-:W-:-:S02]  /*32c0*/  ULOP3.LUT UR7, UR11, 0x10000, URZ, 0xfc, !UPT ;  /* 0x000100000b077892 */ /* 0x000fc4000f8efc3f */
[----:B------:R-:W-:Y:S02]  /*32d0*/  ULOP3.LUT UR16, UR16, 0x10000, URZ, 0xfc, !UPT ;  /* 0x0001000010107892 */ /* 0x000fe4000f8efc3f */
[----:B------:R-:W-:Y:S02]  /*32e0*/  UISETP.NE.U32.AND UP0, UPT, UR8, URZ, UPT ;  /* 0x0000003f0800728c */ /* 0x000fe4000bf05070 */
[----:B------:R-:W-:Y:S02]  /*32f0*/  ULEA UR8, UR12, UR7, 0xb ;  /* 0x000000070c087291 */ /* 0x000fe4000f8e583f */
[----:B------:R-:W-:Y:S01]  /*3300*/  ULEA UR7, UR12, UR16, 0xc ;  /* 0x000000100c077291 */ /* 0x000fe2000f8e603f */
[----:B------:R-:W-:Y:S01]  /*3310*/  UMOV UR17, 0x40000040 ;  /* 0x4000004000117882 */ /* 0x000fe20000000000 */
[----:B------:R-:W-:Y:S01]  /*3320*/  UMOV UR19, 0x40000040 ;  /* 0x4000004000137882 */ /* 0x000fe20000000000 */
[----:B------:R-:W-:Y:S02]  /*3330*/  UIADD3 UR6, UR6, 0x8, URZ ;  /* 0x0000000806067890 */ /* 0x000fe4000fffe03f */
[----:B------:R-:W-:-:S02]  /*3340*/  UMOV UR16, UR8 ;  /* 0x0000000800107c82 */ /* 0x000fc40008000000 */
[----:B------:R-:W-:Y:S02]  /*3350*/  UMOV UR18, UR7 ;  /* 0x0000000700127c82 */ /* 0x000fe40008000000 */
[----:B------:R-:W-:Y:S01]  /*3360*/  QGMMA.64x256x32.F32.E4M3.E4M3 R24, gdesc[UR16], R24, UP0 ;  /* 0x03e00000101879f3 */ /* 0x000fe2000bf00818 */
[----:B------:R-:W-:Y:S02]  /*3370*/  UIADD3 UR16, UR8, 0x2, URZ ;  /* 0x0000000208107890 */ /* 0x000fe4000fffe03f */
[----:B------:R-:W-:Y:S01]  /*3380*/  UIADD3 UR18, UR7, 0x2, URZ ;  /* 0x0000000207127890 */ /* 0x000fe2000fffe03f */
[----:B------:R-:W-:Y:S01]  /*3390*/  UMOV UR17, 0x40000040 ;  /* 0x4000004000117882 */ /* 0x000fe20000000000 */
[----:B------:R-:W-:Y:S01]  /*33a0*/  UMOV UR19, 0x40000040 ;  /* 0x4000004000137882 */ /* 0x000fe20000000000 */
[----:B------:R-:W-:-:S15]  /*33b0*/  UISETP.NE.AND UP0, UPT, UR6, UR27, UPT ;  /* 0x0000001b0600728c */ /* 0x000fde000bf05270 */
[----:B------:R-:W-:-:S07]  /*33c0*/  NOP ;  /* 0x0000000000007918 */ /* 0x000fce0000000000 */
        /* <DEDUP_REMOVED lines=34> */
[----:B------:R-:W-:Y:S01]  /*35f0*/  UMOV UR19, 0x40000040 ;  /* 0x4000004000137882 */ /* 0x000fe20000000000 */
[----:B------:R-:W-:-:S06]  /*3600*/  USEL UR7, URZ, 0x1, UP0 ;  /* 0x000000013f077887 */ /* 0x000fcc0008000000 */
[----:B------:R-:W-:-:S15]  /*3610*/  ISETP.NE.AND P0, PT, RZ, UR7, PT ;  /* 0x00000007ff007c0c */ /* 0x000fde000bf05270 */
[----:B------:R-:W-:-:S01]  /*3620*/  NOP ;  /* 0x0000000000007918 */ /* 0x000fc20000000000 */
[----:B------:R-:W-:Y:S03]  /*3630*/  QGMMA.64x256x32.F32.E4M3.E4M3 R24, gdesc[UR16], R24, gsb0 ;  /* 0x03e00000101879f3 */ /* 0x000fe60008000818 */
[----:B------:R-:W-:Y:S02]  /*3640*/  WARPGROUP.DEPBAR.LE gsb0, 0x1 ;  /* 0x00008000000079c5 */ /* 0x000fe40000010100 */
[----:B------:R-:W-:Y:S05]  /*3650*/  @!P0 BRA `(.L_x_28) ;  /* 0x0000000c00708947 */ /* 0x000fea0003800000 */
[----:B------:R-:W-:Y:S02]  /*3660*/  WARPGROUP.DEPBAR.LE gsb0, 0x0 ;  /* 0x00008000000079c5 */ /* 0x000fe40000010000 */
[----:B-----5:R-:W-:-:S01]  /*3670*/  FADD R227, R25, R227 ;  /* 0x000000e319e37221 */ /* 0x020fc20000000000 */
[----:B------:R-:W-:Y:S01]  /*3680*/  FADD R226, R26, R226 ;  /* 0x000000e21ae27221 */ /* 0x000fe20000000000 */
[----:B------:R-:W-:-:S01]  /*3690*/  FADD R225, R27, R225 ;  /* 0x000000e11be17221 */ /* 0x000fc20000000000 */
[----:B------:R-:W-:Y:S01]  /*36a0*/  FADD R224, R28, R224 ;  /* 0x000000e01ce07221 */ /* 0x000fe20000000000 */
[----:B------:R-:W-:-:S01]  /*36b0*/  FADD R223, R29, R223 ;  /* 0x000000df1ddf7221 */ /* 0x000fc20000000000 */
[----:B------:R2:W-:Y:S01]  /*36c0*/  STL [R1+0x88], R227 ;  /* 0x000088e301007387 */ /* 0x0005e20000100800 */
[----:B------:R-:W-:-:S01]  /*36d0*/  FADD R222, R30, R222 ;  /* 0x000000de1ede7221 */ /* 0x000fc20000000000 */
[----:B------:R-:W-:Y:S01]  /*36e0*/  FADD R221, R31, R221 ;  /* 0x000000dd1fdd7221 */ /* 0x000fe20000000000 */
[----:B------:R-:W-:-:S01]  /*36f0*/  FADD R220, R32, R220 ;  /* 0x000000dc20dc7221 */ /* 0x000fc20000000000 */
[----:B------:R-:W-:Y:S01]  /*3700*/  FADD R219, R33, R219 ;  /* 0x000000db21db7221 */ /* 0x000fe20000000000 */
[----:B------:R-:W-:-:S01]  /*3710*/  FADD R218, R34, R218 ;  /* 0x000000da22da7221 */ /* 0x000fc20000000000 */
[----:B------:R-:W-:Y:S01]  /*3720*/  FADD R217, R35, R217 ;  /* 0x000000d923d97221 */ /* 0x000fe20000000000 */
[----:B------:R-:W-:-:S01]  /*3730*/  FADD R216, R36, R216 ;  /* 0x000000d824d87221 */ /* 0x000fc20000000000 */
[----:B------:R-:W-:Y:S01]  /*3740*/  FADD R215, R37, R215 ;  /* 0x000000d725d77221 */ /* 0x000fe20000000000 */
[----:B------:R-:W-:-:S01]  /*3750*/  FADD R214, R38, R214 ;  /* 0x000000d626d67221 */ /* 0x000fc20000000000 */
[----:B--2---:R-:W2:Y:S01]  /*3760*/  LDL.LU R227, [R1+0x28] ;  /* 0x0000280001e37983 */ /* 0x004ea20000300800 */
[----:B------:R-:W-:-:S01]  /*3770*/  FADD R213, R39, R213 ;  /* 0x000000d527d57221 */ /* 0x000fc20000000000 */
[----:B------:R-:W-:Y:S01]  /*3780*/  FADD R212, R40, R212 ;  /* 0x000000d428d47221 */ /* 0x000fe20000000000 */
[----:B------:R-:W-:-:S01]  /*3790*/  FADD R211, R41, R211 ;  /* 0x000000d329d37221 */ /* 0x000fc20000000000 */
[----:B------:R3:W-:Y:S01]  /*37a0*/  STL [R1+0x8c], R226 ;  /* 0x00008ce201007387 */ /* 0x0007e20000100800 */
[----:B------:R-:W-:-:S03]  /*37b0*/  FADD R228, R24, R228 ;  /* 0x000000e418e47221 */ /* 0x000fc60000000000 */
[----:B---3--:R-:W3:Y:S04]  /*37c0*/  LDL.LU R226, [R1+0x24] ;  /* 0x0000240001e27983 */ /* 0x008ee80000300800 */
[----:B------:R4:W-:Y:S04]  /*37d0*/  STL [R1+0x90], R225 ;  /* 0x000090e101007387 */ /* 0x0009e80000100800 */
[----:B----4-:R-:W4:Y:S04]  /*37e0*/  LDL.LU R225, [R1+0x20] ;  /* 0x0000200001e17983 */ /* 0x010f280000300800 */
[----:B------:R0:W-:Y:S04]  /*37f0*/  STL [R1+0x94], R224 ;  /* 0x000094e001007387 */ /* 0x0001e80000100800 */
[----:B0-----:R-:W4:Y:S04]  /*3800*/  LDL.LU R224, [R1+0x1c] ;  /* 0x00001c0001e07983 */ /* 0x001f280000300800 */
        /* <DEDUP_REMOVED lines=13> */
[----:B0-----:R-:W4:Y:S04]  /*38e0*/  LDL.LU R217, [R1] ;  /* 0x0000000001d97983 */ /* 0x001f280000300800 */
[----:B------:R-:W-:Y:S04]  /*38f0*/  STL [R1+0xb4], R216 ;  /* 0x0000b4d801007387 */ /* 0x000fe80000100800 */
[----:B------:R-:W-:Y:S04]  /*3900*/  STL [R1+0xb8], R215 ;  /* 0x0000b8d701007387 */ /* 0x000fe80000100800 */
[----:B------:R-:W-:Y:S04]  /*3910*/  STL [R1+0xbc], R214 ;  /* 0x0000bcd601007387 */ /* 0x000fe80000100800 */
[----:B------:R-:W-:Y:S04]  /*3920*/  STL [R1+0xc0], R213 ;  /* 0x0000c0d501007387 */ /* 0x000fe80000100800 */
[----:B------:R-:W-:Y:S04]  /*3930*/  STL [R1+0xc4], R212 ;  /* 0x0000c4d401007387 */ /* 0x000fe80000100800 */
[----:B------:R0:W-:Y:S01]  /*3940*/  STL [R1+0xc8], R211 ;  /* 0x0000c8d301007387 */ /* 0x0001e20000100800 */
[----:B--2---:R-:W-:-:S01]  /*3950*/  FADD R227, R134, R227 ;  /* 0x000000e386e37221 */ /* 0x004fc20000000000 */
[----:B---3--:R-:W-:Y:S01]  /*3960*/  FADD R226, R133, R226 ;  /* 0x000000e285e27221 */ /* 0x008fe20000000000 */
[----:B----4-:R-:W-:-:S01]  /*3970*/  FADD R225, R132, R225 ;  /* 0x000000e184e17221 */ /* 0x010fc20000000000 */
[----:B------:R-:W-:Y:S01]  /*3980*/  FADD R224, R131, R224 ;  /* 0x000000e083e07221 */ /* 0x000fe20000000000 */
[----:B------:R-:W-:-:S01]  /*3990*/  FADD R223, R130, R223 ;  /* 0x000000df82df7221 */ /* 0x000fc20000000000 */
[----:B------:R-:W-:Y:S01]  /*39a0*/  FADD R222, R129, R222 ;  /* 0x000000de81de7221 */ /* 0x000fe20000000000 */
[----:B------:R-:W-:-:S01]  /*39b0*/  FADD R221, R128, R221 ;  /* 0x000000dd80dd7221 */ /* 0x000fc20000000000 */
[----:B------:R-:W-:Y:S01]  /*39c0*/  FADD R220, R127, R220 ;  /* 0x000000dc7fdc7221 */ /* 0x000fe20000000000 */
[----:B------:R-:W-:-:S01]  /*39d0*/  FADD R219, R126, R219 ;  /* 0x000000db7edb7221 */ /* 0x000fc20000000000 */
[----:B------:R-:W-:Y:S01]  /*39e0*/  FADD R218, R125, R218 ;  /* 0x000000da7dda7221 */ /* 0x000fe20000000000 */
[----:B------:R-:W-:-:S05]  /*39f0*/  FADD R217, R124, R217 ;  /* 0x000000d97cd97221 */ /* 0x000fca0000000000 */
[----:B------:R2:W-:Y:S04]  /*3a00*/  STL [R1], R217 ;  /* 0x000000d901007387 */ /* 0x0005e80000100800 */
[----:B------:R3:W-:Y:S04]  /*3a10*/  STL [R1+0x4], R218 ;  /* 0x000004da01007387 */ /* 0x0007e80000100800 */
[----:B------:R4:W-:Y:S04]  /*3a20*/  STL [R1+0x8], R219 ;  /* 0x000008db01007387 */ /* 0x0009e80000100800 */
[----:B------:R1:W-:Y:S04]  /*3a30*/  STL [R1+0xc], R220 ;  /* 0x00000cdc01007387 */ /* 0x0003e80000100800 */
[----:B------:R1:W-:Y:S04]  /*3a40*/  STL [R1+0x10], R221 ;  /* 0x000010dd01007387 */ /* 0x0003e80000100800 */
[----:B------:R1:W-:Y:S04]  /*3a50*/  STL [R1+0x14], R222 ;  /* 0x000014de01007387 */ /* 0x0003e80000100800 */
[----:B------:R1:W-:Y:S04]  /*3a60*/  STL [R1+0x18], R223 ;  /* 0x000018df01007387 */ /* 0x0003e80000100800 */
[----:B------:R1:W-:Y:S04]  /*3a70*/  STL [R1+0x1c], R224 ;  /* 0x00001ce001007387 */ /* 0x0003e80000100800 */
[----:B0-----:R-:W4:Y:S04]  /*3a80*/  LDL.LU R211, [R1+0x2c] ;  /* 0x00002c0001d37983 */ /* 0x001f280000300800 */
[----:B------:R0:W-:Y:S04]  /*3a90*/  STL [R1+0x20], R225 ;  /* 0x000020e101007387 */ /* 0x0001e80000100800 */
[----:B------:R-:W4:Y:S04]  /*3aa0*/  LDL.LU R212, [R1+0x30] ;  /* 0x0000300001d47983 */ /* 0x000f280000300800 */
[----:B------:R0:W-:Y:S04]  /*3ab0*/  STL [R1+0x24], R226 ;  /* 0x000024e201007387 */ /* 0x0001e80000100800 */
[----:B------:R-:W4:Y:S04]  /*3ac0*/  LDL.LU R213, [R1+0x34] ;  /* 0x0000340001d57983 */ /* 0x000f280000300800 */
[----:B------:R0:W-:Y:S04]  /*3ad0*/  STL [R1+0x28], R227 ;  /* 0x000028e301007387 */ /* 0x0001e80000100800 */
[----:B------:R-:W4:Y:S04]  /*3ae0*/  LDL.LU R214, [R1+0x38] ;  /* 0x0000380001d67983 */ /* 0x000f280000300800 */
[----:B------:R-:W4:Y:S04]  /*3af0*/  LDL.LU R215, [R1+0x3c] ;  /* 0x00003c0001d77983 */ /* 0x000f280000300800 */
[----:B------:R-:W4:Y:S04]  /*3b00*/  LDL.LU R216, [R1+0x40] ;  /* 0x0000400001d87983 */ /* 0x000f280000300800 */
[----:B--2---:R-:W2:Y:S04]  /*3b10*/  LDL.LU R217, [R1+0x44] ;  /* 0x0000440001d97983 */ /* 0x004ea80000300800 */
[----:B---3--:R-:W3:Y:S04]  /*3b20*/  LDL.LU R218, [R1+0x48] ;  /* 0x0000480001da7983 */ /* 0x008ee80000300800 */
[----:B----4-:R-:W4:Y:S04]  /*3b30*/  LDL.LU R219, [R1+0x4c] ;  /* 0x00004c0001db7983 */ /* 0x010f280000300800 */
[----:B-1----:R-:W4:Y:S04]  /*3b40*/  LDL.LU R220, [R1+0x50] ;  /* 0x0000500001dc7983 */ /* 0x002f280000300800 */
[----:B------:R-:W4:Y:S04]  /*3b50*/  LDL.LU R221, [R1+0x54] ;  /* 0x0000540001dd7983 */ /* 0x000f280000300800 */
[----:B------:R-:W4:Y:S04]  /*3b60*/  LDL.LU R222, [R1+0x58] ;  /* 0x0000580001de7983 */ /* 0x000f280000300800 */
[----:B------:R-:W4:Y:S04]  /*3b70*/  LDL.LU R223, [R1+0x5c] ;  /* 0x00005c0001df7983 */ /* 0x000f280000300800 */
[----:B------:R-:W4:Y:S04]  /*3b80*/  LDL.LU R224, [R1+0x60] ;  /* 0x0000600001e07983 */ /* 0x000f280000300800 */
[----:B0-----:R-:W4:Y:S04]  /*3b90*/  LDL.LU R225, [R1+0x64] ;  /* 0x0000640001e17983 */ /* 0x001f280000300800 */
[----:B------:R-:W4:Y:S04]  /*3ba0*/  LDL.LU R226, [R1+0x68] ;  /* 0x0000680001e27983 */ /* 0x000f280000300800 */
[----:B------:R-:W4:Y:S01]  /*3bb0*/  LDL.LU R227, [R1+0x6c] ;  /* 0x00006c0001e37983 */ /* 0x000f220000300800 */
[----:B------:R-:W-:-:S05]  /*3bc0*/  FADD R211, R135, R211 ;  /* 0x000000d387d37221 */ /* 0x000fca0000000000 */
[----:B------:R0:W-:Y:S01]  /*3bd0*/  STL [R1+0x2c], R211 ;  /* 0x00002cd301007387 */ /* 0x0001e20000100800 */
[----:B------:R-:W-:-:S03]  /*3be0*/  FADD R212, R136, R212 ;  /* 0x000000d488d47221 */ /* 0x000fc60000000000 */
[----:B0-----:R0:W5:Y:S01]  /*3bf0*/  LDL.LU R211, [R1+0xc8] ;  /* 0x0000c80001d37983 */ /* 0x0011620000300800 */
[----:B------:R-:W-:-:S03]  /*3c00*/  FADD R213, R137, R213 ;  /* 0x000000d589d57221 */ /* 0x000fc60000000000 */
[----:B------:R1:W-:Y:S01]  /*3c10*/  STL [R1+0x30], R212 ;  /* 0x000030d401007387 */ /* 0x0003e20000100800 */
[----:B------:R-:W-:-:S01]  /*3c20*/  FADD R214, R138, R214 ;  /* 0x000000d68ad67221 */ /* 0x000fc20000000000 */
[----:B------:R-:W-:Y:S02]  /*3c30*/  FADD R215, R139, R215 ;  /* 0x000000d78bd77221 */ /* 0x000fe40000000000 */
[----:B-1----:R0:W5:Y:S01]  /*3c40*/  LDL.LU R212, [R1+0xc4] ;  /* 0x0000c40001d47983 */ /* 0x0021620000300800 */
[----:B------:R-:W-:-:S03]  /*3c50*/  FADD R216, R140, R216 ;  /* 0x000000d88cd87221 */ /* 0x000fc60000000000 */
[----:B------:R1:W-:Y:S01]  /*3c60*/  STL [R1+0x34], R213 ;  /* 0x000034d501007387 */ /* 0x0003e20000100800 */
[----:B--2---:R-:W-:-:S03]  /*3c70*/  FADD R217, R141, R217 ;  /* 0x000000d98dd97221 */ /* 0x004fc60000000000 */
[----:B-1----:R0:W5:Y:S01]  /*3c80*/  LDL.LU R213, [R1+0xc0] ;  /* 0x0000c00001d57983 */ /* 0x0021620000300800 */
[----:B---3--:R-:W-:-:S03]  /*3c90*/  FADD R218, R142, R218 ;  /* 0x000000da8eda7221 */ /* 0x008fc60000000000 */
[----:B------:R1:W-:Y:S01]  /*3ca0*/  STL [R1+0x38], R214 ;  /* 0x000038d601007387 */ /* 0x0003e20000100800 */
[----:B----4-:R-:W-:-:S01]  /*3cb0*/  FADD R219, R143, R219 ;  /* 0x000000db8fdb7221 */ /* 0x010fc20000000000 */
[----:B------:R-:W-:Y:S02]  /*3cc0*/  FADD R220, R144, R220 ;  /* 0x000000dc90dc7221 */ /* 0x000fe40000000000 */
[----:B-1----:R0:W5:Y:S04]  /*3cd0*/  LDL.LU R214, [R1+0xbc] ;  /* 0x0000bc0001d67983 */ /* 0x0021680000300800 */
[----:B------:R1:W-:Y:S01]  /*3ce0*/  STL [R1+0x3c], R215 ;  /* 0x00003cd701007387 */ /* 0x0003e20000100800 */
[----:B------:R-:W-:-:S01]  /*3cf0*/  FADD R221, R145, R221 ;  /* 0x000000dd91dd7221 */ /* 0x000fc20000000000 */
[----:B------:R-:W-:-:S02]  /*3d00*/  FADD R222, R146, R222 ;  /* 0x000000de92de7221 */ /* 0x000fc40000000000 */
[----:B-1----:R0:W5:Y:S04]  /*3d10*/  LDL.LU R215, [R1+0xb8] ;  /* 0x0000b80001d77983 */ /* 0x0021680000300800 */
[----:B------:R1:W-:Y:S01]  /*3d20*/  STL [R1+0x40], R216 ;  /* 0x000040d801007387 */ /* 0x0003e20000100800 */
[----:B------:R-:W-:-:S03]  /*3d30*/  FADD R223, R147, R223 ;  /* 0x000000df93df7221 */ /* 0x000fc60000000000 */
        /* <DEDUP_REMOVED lines=13> */
[----:B------:R1:W-:Y:S04]  /*3e10*/  STL [R1+0x54], R221 ;  /* 0x000054dd01007387 */ /* 0x0003e80000100800 */
        /* <DEDUP_REMOVED lines=12> */
[----:B-1----:R0:W5:Y:S01]  /*3ee0*/  LDL.LU R227, [R1+0x88] ;  /* 0x0000880001e37983 */ /* 0x0021620000300800 */
        /* <DEDUP_REMOVED lines=82> */
[----:B0-----:R-:W-:-:S06]  /*4410*/  UMOV UR6, URZ ;  /* 0x0000003f00067c82 */ /* 0x001fcc0008000000 */
.L_x_28:
[----:B------:R-:W-:Y:S05]  /*4420*/  @!P1 BRA `(.L_x_29) ;  /* 0x0000000000049947 */ /* 0x000fea0003800000 */
[----:B------:R-:W-:Y:S01]  /*4430*/  BPT.TRAP 0x1 ;  /* 0x000000040000795c */ /* 0x000fe20000300000 */
.L_x_29:
[----:B------:R2:W-:Y:S04]  /*4440*/  STL [R1+0x8c], R2 ;  /* 0x00008c0201007387 */ /* 0x0005e80000100800 */
[----:B--2---:R-:W2:Y:S04]  /*4450*/  LDL R2, [R1+0x70] ;  /* 0x0000700001027983 */ /* 0x004ea80000100800 */
[----:B-----5:R3:W-:Y:S04]  /*4460*/  STL [R1+0x88], R0 ;  /* 0x0000880001007387 */ /* 0x0207e80000100800 */
[----:B---3--:R-:W3:Y:S01]  /*4470*/  LDL R0, [R1+0x74] ;  /* 0x0000740001007983 */ /* 0x008ee20000100800 */
[----:B-1----:R-:W-:Y:S01]  /*4480*/  IMAD.U32 R229, RZ, RZ, UR25 ;  /* 0x00000019ffe57e24 */ /* 0x002fe2000f8e00ff */
[----:B--2---:R-:W-:-:S02]  /*4490*/  ISETP.NE.AND P0, PT, R2, RZ, PT ;  /* 0x000000ff0200720c */ /* 0x004fc40003f05270 */
[----:B------:R1:W5:Y:S11]  /*44a0*/  LDL.LU R2, [R1+0x8c] ;  /* 0x00008c0001027983 */ /* 0x0003760000300800 */
[----:B------:R-:W-:-:S05]  /*44b0*/  @P0 LEA R229, R229, UR10, 0x3 ;  /* 0x0000000ae5e50c11 */ /* 0x000fca000f8e18ff */
[----:B------:R-:W-:-:S05]  /*44c0*/  @P0 VIADD R229, R229, 0x10 ;  /* 0x00000010e5e50836 */ /* 0x000fca0000000000 */
[----:B---3--:R-:W-:Y:S02]  /*44d0*/  @P0 PRMT R229, R0, 0x654, R229 ;  /* 0x0000065400e50816 */ /* 0x008fe400000000e5 */
[----:B------:R1:W5:Y:S01]  /*44e0*/  LDL.LU R0, [R1+0x88] ;  /* 0x0000880001007983 */ /* 0x0003620000300800 */
[----:B------:R-:W-:Y:S01]  /*44f0*/  UISETP.GT.U32.AND UP0, UPT, UR13, 0x1, UPT ;  /* 0x000000010d00788c */ /* 0x000fe2000bf04070 */
[----:B------:R1:W-:Y:S05]  /*4500*/  @P0 SYNCS.ARRIVE.TRANS64.RED.A1T0 RZ, [R229+URZ], RZ ;  /* 0x000000ffe5ff09a7 */ /* 0x0003ea000810043f */
[----:B------:R-:W-:-:S13]  /*4510*/  PLOP3.LUT P0, PT, PT, PT, UP0, 0x80, 0x0 ;  /* 0x000000000000781c */ /* 0x000fda0003f0f008 */
[----:B-1----:R-:W-:Y:S05]  /*4520*/  @P0 BRA `(.L_x_30) ;  /* 0x0000000000040947 */ /* 0x002fea0003800000 */
[----:B------:R-:W-:Y:S01]  /*4530*/  BPT.TRAP 0x1 ;  /* 0x000000040000795c */ /* 0x000fe20000300000 */
.L_x_30:
[----:B------:R-:W-:Y:S02]  /*4540*/  UISETP.GT.AND UP2, UPT, UR26, 0x1, UPT ;  /* 0x000000011a00788c */ /* 0x000fe4000bf44270 */
[----:B------:R-:W-:Y:S02]  /*4550*/  UIADD3 UR12, UR12, 0x1, URZ ;  /* 0x000000010c0c7890 */ /* 0x000fe4000fffe03f */
[----:B------:R-:W-:Y:S02]  /*4560*/  UIADD3 UR25, UR25, 0x1, URZ ;  /* 0x0000000119197890 */ /* 0x000fe4000fffe03f */
[----:B------:R-:W-:Y:S01]  /*4570*/  PLOP3.LUT P0, PT, PT, PT, UP2, 0x80, 0x0 ;  /* 0x000000000000781c */ /* 0x000fe20003f0f028 */
[----:B------:R-:W-:Y:S02]  /*4580*/  UISETP.NE.AND UP0, UPT, UR12, 0x2, UPT ;  /* 0x000000020c00788c */ /* 0x000fe4000bf05270 */
[----:B------:R-:W-:Y:S02]  /*4590*/  UIADD3 UR16, UR26, -0x1, URZ ;  /* 0xffffffff1a107890 */ /* 0x000fe4000fffe03f */
[----:B------:R-:W-:-:S02]  /*45a0*/  USEL UR8, URZ, 0x1, UP0 ;  /* 0x000000013f087887 */ /* 0x000fc40008000000 */
[----:B------:R-:W-:Y:S02]  /*45b0*/  UISETP.NE.AND UP1, UPT, UR25, 0x2, UPT ;  /* 0x000000021900788c */ /* 0x000fe4000bf25270 */
[----:B------:R-:W-:Y:S02]  /*45c0*/  ULOP3.LUT UR24, UR24, UR8, URZ, 0x3c, !UPT ;  /* 0x0000000818187292 */ /* 0x000fe4000f8e3c3f */
[----:B------:R-:W-:Y:S02]  /*45d0*/  USEL UR12, UR12, URZ, UP0 ;  /* 0x0000003f0c0c7287 */ /* 0x000fe40008000000 */
[----:B------:R-:W-:Y:S01]  /*45e0*/  USEL UR25, UR25, URZ, UP1 ;  /* 0x0000003f19197287 */ /* 0x000fe20008800000 */
[----:B------:R-:W-:Y:S01]  /*45f0*/  UMOV UR8, 0x1 ;  /* 0x0000000100087882 */ /* 0x000fe20000000000 */
[----:B------:R-:W-:Y:S01]  /*4600*/  UMOV UR26, UR16 ;  /* 0x00000010001a7c82 */ /* 0x000fe20008000000 */
[----:B------:R-:W-:Y:S09]  /*4610*/  @P0 BRA `(.L_x_31) ;  /* 0xffffffe800d00947 */ /* 0x000ff2000383ffff */
.L_x_23:
[----:B------:R-:W-:-:S04]  /*4620*/  UISETP.NE.AND UP0, UPT, UR6, URZ, UPT ;  /* 0x0000003f0600728c */ /* 0x000fc8000bf05270 */
[----:B------:R-:W-:-:S06]  /*4630*/  USEL UR6, URZ, 0x1, !UP0 ;  /* 0x000000013f067887 */ /* 0x000fcc000c000000 */
[----:B------:R-:W-:-:S13]  /*4640*/  ISETP.NE.AND P0, PT, RZ, UR6, PT ;  /* 0x00000006ff007c0c */ /* 0x000fda000bf05270 */
[----:B------:R-:W-:Y:S05]  /*4650*/  @!P0 BRA `(.L_x_32) ;  /* 0x0000000c00c48947 */ /* 0x000fea0003800000 */
[----:B------:R-:W-:Y:S02]  /*4660*/  WARPGROUP.DEPBAR.LE gsb0, 0x0 ;  /* 0x00008000000079c5 */ /* 0x000fe40000010000 */
[----:B-----5:R-:W-:Y:S01]  /*4670*/  FADD R227, R25, R227 ;  /* 0x000000e319e37221 */ /* 0x020fe20000000000 */
[----:B------:R-:W-:-:S04]  /*4680*/  FADD R228, R24, R228 ;  /* 0x000000e418e47221 */ /* 0x000fc80000000000 */
[----:B------:R1:W-:Y:S04]  /*4690*/  STL [R1+0x88], R227 ;  /* 0x000088e301007387 */ /* 0x0003e80000100800 */
[----:B-1----:R-:W2:Y:S04]  /*46a0*/  LDL.LU R227, [R1+0x6c] ;  /* 0x00006c0001e37983 */ /* 0x002ea80000300800 */
[----:B--2---:R1:W-:Y:S04]  /*46b0*/  STL [R1+0x8c], R227 ;  /* 0x00008ce301007387 */ /* 0x0043e80000100800 */
        /* <DEDUP_REMOVED lines=52> */
[----:B-1----:R-:W2:Y:S01]  /*4a00*/  LDL.LU R227, [R1] ;  /* 0x0000000001e37983 */ /* 0x002ea20000300800 */
[----:B------:R-:W-:Y:S01]  /*4a10*/  FADD R226, R26, R226 ;  /* 0x000000e21ae27221 */ /* 0x000fe20000000000 */
        /* <DEDUP_REMOVED lines=97> */
[----:B--2---:R-:W-:-:S05]  /*5030*/  FADD R227, R124, R227 ;  /* 0x000000e37ce37221 */ /* 0x004fca0000000000 */
[----:B------:R1:W-:Y:S04]  /*5040*/  STL [R1], R227 ;  /* 0x000000e301007387 */ /* 0x0003e80000100800 */
[----:B-1----:R-:W2:Y:S02]  /*5050*/  LDL.LU R227, [R1+0xf4] ;  /* 0x0000f40001e37983 */ /* 0x002ea40000300800 */
[----:B--2---:R-:W-:-:S05]  /*5060*/  FADD R227, R125, R227 ;  /* 0x000000e37de37221 */ /* 0x004fca0000000000 */
[----:B------:R1:W-:Y:S04]  /*5070*/  STL [R1+0x4], R227 ;  /* 0x000004e301007387 */ /* 0x0003e80000100800 */
        /* <DEDUP_REMOVED lines=78> */
[----:B-1----:R1:W5:Y:S02]  /*5560*/  LDL.LU R227, [R1+0x88] ;  /* 0x0000880001e37983 */ /* 0x0023640000300800 */
.L_x_32:
[----:B------:R-:W-:Y:S02]  /*5570*/  WARPGROUP.DEPBAR.LE gsb0, 0x0 ;  /* 0x00008000000079c5 */ /* 0x000fe40000010000 */
[----:B------:R-:W2:Y:S02]  /*5580*/  LDC R24, c[0x0][0x28c] ;  /* 0x0000a300ff187b82 */ /* 0x000ea40000000800 */
[----:B--2---:R-:W-:-:S13]  /*5590*/  ISETP.GE.AND P0, PT, R24, 0x1, PT ;  /* 0x000000011800780c */ /* 0x004fda0003f06270 */
[----:B------:R-:W-:Y:S05]  /*55a0*/  @!P0 BRA `(.L_x_33) ;  /* 0x0000000000688947 */ /* 0x000fea0003800000 */
[----:B------:R-:W-:-:S06]  /*55b0*/  UISETP.NE.AND UP0, UPT, UR23, 0x3, UPT ;  /* 0x000000031700788c */ /* 0x000fcc000bf05270 */
[----:B------:R-:W-:-:S13]  /*55c0*/  PLOP3.LUT P0, PT, PT, PT, UP0, 0x80, 0x0 ;  /* 0x000000000000781c */ /* 0x000fda0003f0f008 */
[----:B------:R-:W-:Y:S05]  /*55d0*/  @!P0 BRA `(.L_x_34) ;  /* 0x0000000000048947 */ /* 0x000fea0003800000 */
[----:B------:R-:W-:Y:S01]  /*55e0*/  BPT.TRAP 0x1 ;  /* 0x000000040000795c */ /* 0x000fe20000300000 */
.L_x_34:
[----:B-----5:R2:W-:Y:S04]  /*55f0*/  STL [R1+0x8c], R2 ;  /* 0x00008c0201007387 */ /* 0x0205e80000100800 */
[----:B--2---:R-:W2:Y:S04]  /*5600*/  LDL R2, [R1+0x70] ;  /* 0x0000700001027983 */ /* 0x004ea80000100800 */
[----:B------:R3:W-:Y:S04]  /*5610*/  STL [R1+0x88], R0 ;  /* 0x0000880001007387 */ /* 0x0007e80000100800 */
[----:B---3--:R-:W3:Y:S01]  /*5620*/  LDL R0, [R1+0x74] ;  /* 0x0000740001007983 */ /* 0x008ee20000100800 */
[----:B------:R-:W-:Y:S01]  /*5630*/  UISETP.LT.AND UP1, UPT, UR9, 0x1, UPT ;  /* 0x000000010900788c */ /* 0x000fe2000bf21270 */
[----:B------:R-:W-:Y:S01]  /*5640*/  IMAD.U32 R25, RZ, RZ, UR10 ;  /* 0x0000000aff197e24 */ /* 0x000fe2000f8e00ff */
[----:B--2---:R-:W-:-:S02]  /*5650*/  ISETP.NE.AND P0, PT, R2, RZ, PT ;  /* 0x000000ff0200720c */ /* 0x004fc40003f05270 */
[----:B------:R2:W5:Y:S11]  /*5660*/  LDL.LU R2, [R1+0x8c] ;  /* 0x00008c0001027983 */ /* 0x0005760000300800 */
[----:B------:R-:W-:-:S05]  /*5670*/  VOTEU.ANY UP0, P0 ;  /* 0x00000000003f7886 */ /* 0x000fca0000000100 */
[----:B------:R-:W-:-:S04]  /*5680*/  @UP0 USEL UR6, UR9, 0x1, UP1 ;  /* 0x0000000109060887 */ /* 0x000fc80008800000 */
[----:B------:R-:W-:-:S06]  /*5690*/  @UP0 UIADD3 UR6, UR5, UR9, -UR6 ;  /* 0x0000000905060290 */ /* 0x000fcc000fffe806 */
[----:B------:R-:W-:-:S04]  /*56a0*/  IMAD.U32 R24, RZ, RZ, UR6 ;  /* 0x00000006ff187e24 */ /* 0x000fc8000f8e00ff */
[----:B------:R-:W-:-:S05]  /*56b0*/  @P0 IMAD.SHL.U32 R24, R24, 0x8, RZ ;  /* 0x0000000818180824 */ /* 0x000fca00078e00ff */
[----:B------:R-:W-:-:S04]  /*56c0*/  @P0 LOP3.LUT R24, R24, 0x8, RZ, 0xc0, !PT ;  /* 0x0000000818180812 */ /* 0x000fc800078ec0ff */
[----:B------:R-:W-:-:S04]  /*56d0*/  @P0 IADD3 R24, R25, 0x10, R24 ;  /* 0x0000001019180810 */ /* 0x000fc80007ffe018 */
[----:B---3--:R-:W-:Y:S02]  /*56e0*/  @P0 PRMT R24, R0, 0x654, R24 ;  /* 0x0000065400180816 */ /* 0x008fe40000000018 */
[----:B------:R2:W5:Y:S01]  /*56f0*/  LDL.LU R0, [R1+0x88] ;  /* 0x0000880001007983 */ /* 0x0005620000300800 */
[----:B------:R-:W-:Y:S01]  /*5700*/  UISETP.GT.U32.AND UP0, UPT, UR13, 0x1, UPT ;  /* 0x000000010d00788c */ /* 0x000fe2000bf04070 */
[----:B------:R2:W-:Y:S05]  /*5710*/  @P0 SYNCS.ARRIVE.TRANS64.RED.A1T0 RZ, [R24+URZ], RZ ;  /* 0x000000ff18ff09a7 */ /* 0x0005ea000810043f */
[----:B------:R-:W-:-:S13]  /*5720*/  PLOP3.LUT P0, PT, PT, PT, UP0, 0x80, 0x0 ;  /* 0x000000000000781c */ /* 0x000fda0003f0f008 */
[----:B--2---:R-:W-:Y:S05]  /*5730*/  @P0 BRA `(.L_x_33) ;  /* 0x0000000000040947 */ /* 0x004fea0003800000 */
[----:B------:R-:W-:Y:S01]  /*5740*/  BPT.TRAP 0x1 ;  /* 0x000000040000795c */ /* 0x000fe20000300000 */
.L_x_33:
[----:B------:R-:W-:Y:S01]  /*5750*/  STL [R1+0x90], R3 ;  /* 0x0000900301007387 */ /* 0x000fe20000100800 */
[----:B------:R-:W2:Y:S01]  /*5760*/  LDC R28, c[0x0][0x288] ;  /* 0x0000a200ff1c7b82 */ /* 0x000ea20000000800 */
[----:B------:R-:W-:Y:S02]  /*5770*/  ULDC UR6, c[0x0][0x284] ;  /* 0x0000a10000067ab9 */ /* 0x000fe40000000800 */
[----:B-----5:R3:W-:Y:S04]  /*5780*/  STL [R1+0x8c], R2 ;  /* 0x00008c0201007387 */ /* 0x0207e80000100800 */
[----:B---3--:R-:W3:Y:S04]  /*5790*/  LDL.LU R2, [R1+0x84] ;  /* 0x0000840001027983 */ /* 0x008ee80000300800 */
[----:B------:R4:W-:Y:S01]  /*57a0*/  STL [R1+0x88], R0 ;  /* 0x0000880001007387 */ /* 0x0009e20000100800 */
[----:B------:R-:W0:Y:S03]  /*57b0*/  S2R R3, SR_TID.X ;  /* 0x0000000000037919 */ /* 0x000e260000002100 */
[----:B----4-:R-:W4:Y:S01]  /*57c0*/  LDL.LU R0, [R1+0x80] ;  /* 0x0000800001007983 */ /* 0x010f220000300800 */
[----:B0-----:R-:W-:-:S02]  /*57d0*/  SHF.R.U32.HI R24, RZ, 0x2, R3 ;  /* 0x00000002ff187819 */ /* 0x001fc40000011603 */
[----:B------:R-:W-:Y:S02]  /*57e0*/  LOP3.LUT R26, R3, 0x60, RZ, 0xc0, !PT ;  /* 0x00000060031a7812 */ /* 0x000fe400078ec0ff */
[----:B------:R-:W-:Y:S02]  /*57f0*/  SHF.R.U32.HI R27, RZ, 0x7, R3 ;  /* 0x00000007ff1b7819 */ /* 0x000fe40000011603 */
[----:B------:R-:W-:Y:S02]  /*5800*/  LOP3.LUT R25, R24, 0x7, RZ, 0xc0, !PT ;  /* 0x0000000718197812 */ /* 0x000fe400078ec0ff */
[----:B------:R-:W-:Y:S02]  /*5810*/  SHF.R.U32.HI R26, RZ, 0x1, R26 ;  /* 0x00000001ff1a7819 */ /* 0x000fe4000001161a */
[----:B------:R-:W-:Y:S02]  /*5820*/  LOP3.LUT R24, R27, 0x1, RZ, 0xc0, !PT ;  /* 0x000000011b187812 */ /* 0x000fe400078ec0ff */
[----:B------:R-:W-:-:S03]  /*5830*/  IADD3 R27, RZ, -R26, -R25 ;  /* 0x8000001aff1b7210 */ /* 0x000fc60007ffe819 */
[C---:B------:R-:W-:Y:S02]  /*5840*/  IMAD.SHL.U32 R30, R24.reuse, 0x40, RZ ;  /* 0x00000040181e7824 */ /* 0x040fe400078e00ff */
[----:B------:R-:W-:Y:S01]  /*5850*/  IMAD R29, R24, -0x40, R27 ;  /* 0xffffffc0181d7824 */ /* 0x000fe200078e021b */
[C---:B------:R-:W-:Y:S01]  /*5860*/  LOP3.LUT R24, R3.reuse, 0x3, RZ, 0xc0, !PT ;  /* 0x0000000303187812 */ /* 0x040fe200078ec0ff */
[----:B------:R-:W-:Y:S01]  /*5870*/  IMAD.SHL.U32 R27, R3, 0x2, RZ ;  /* 0x00000002031b7824 */ /* 0x000fe200078e00ff */
[----:B------:R-:W-:Y:S01]  /*5880*/  LOP3.LUT R25, R30, 0x40, R25, 0xe2, !PT ;  /* 0x000000401e197812 */ /* 0x000fe200078ee219 */
[----:B------:R0:W5:Y:S03]  /*5890*/  LDL.LU R3, [R1+0x90] ;  /* 0x0000900001037983 */ /* 0x0001660000300800 */
[----:B------:R-:W-:Y:S01]  /*58a0*/  LOP3.LUT R27, R27, 0x6, RZ, 0xc0, !PT ;  /* 0x000000061b1b7812 */ /* 0x000fe200078ec0ff */
[----:B--2---:R-:W-:-:S02]  /*58b0*/  IMAD R24, R24, -0x2, R28 ;  /* 0xfffffffe18187824 */ /* 0x004fc400078e021c */
[C---:B---3--:R-:W-:Y:S02]  /*58c0*/  IMAD.SHL.U32 R30, R2.reuse, 0x80, RZ ;  /* 0x00000080021e7824 */ /* 0x048fe400078e00ff */
[----:B------:R-:W-:Y:S02]  /*58d0*/  IMAD.WIDE R32, R2, 0x80, RZ ;  /* 0x0000008002207825 */ /* 0x000fe400078e02ff */
[----:B------:R0:W5:Y:S02]  /*58e0*/  LDL.LU R2, [R1+0x8c] ;  /* 0x00008c0001027983 */ /* 0x0001640000300800 */
[----:B----4-:R-:W-:-:S05]  /*58f0*/  IMAD.SHL.U32 R35, R0, 0x100, RZ ;  /* 0x0000010000237824 */ /* 0x010fca00078e00ff */
[----:B------:R-:W-:Y:S02]  /*5900*/  ISETP.GE.AND P0, PT, R35, R28, PT ;  /* 0x0000001c2300720c */ /* 0x000fe40003f06270 */
[----:B------:R-:W-:Y:S02]  /*5910*/  PRMT R28, R27, 0x6540, R0 ;  /* 0x000065401b1c7816 */ /* 0x000fe40000000000 */
[----:B------:R0:W5:Y:S01]  /*5920*/  LDL.LU R0, [R1+0x88] ;  /* 0x0000880001007983 */ /* 0x0001620000300800 */
[C---:B------:R-:W-:Y:S02]  /*5930*/  ISETP.GE.OR P0, PT, R30.reuse, UR6, P0 ;  /* 0x000000061e007c0c */ /* 0x040fe40008706670 */
[----:B------:R-:W-:Y:S01]  /*5940*/  IADD3 R38, -R30, UR6, R29 ;  /* 0x000000061e267c10 */ /* 0x000fe2000fffe11d */
[----:B------:R-:W-:Y:S01]  /*5950*/  IMAD.IADD R35, R24, 0x1, -R35 ;  /* 0x0000000118237824 */ /* 0x000fe200078e0a23 */
[----:B------:R-:W-:Y:S01]  /*5960*/  LOP3.LUT R39, R32, R25, R26, 0xfe, !PT ;  /* 0x0000001920277212 */ /* 0x000fe200078efe1a */
[----:B------:R-:W-:-:S08]  /*5970*/  IMAD.MOV.U32 R34, RZ, RZ, -0x1 ;  /* 0xffffffffff227424 */ /* 0x000fd000078e00ff */
[----:B0-----:R-:W-:Y:S05]  /*5980*/  @P0 BRA `(.L_x_35) ;  /* 0x0000008c00ac0947 */ /* 0x001fea0003800000 */
[----:B------:R-:W0:Y:S01]  /*5990*/  LDC.64 R26, c[0x0][0x5c8] ;  /* 0x00017200ff1a7b82 */ /* 0x000e220000000a00 */
[----:B------:R-:W-:Y:S01]  /*59a0*/  USHF.R.S32.HI UR7, URZ, 0x1f, UR20 ;  /* 0x0000001f3f077899 */ /* 0x000fe20008011414 */
[--C-:B------:R-:W-:Y:S01]  /*59b0*/  SHF.R.S32.HI R29, RZ, 0x1f, R28.reuse ;  /* 0x0000001fff1d7819 */ /* 0x100fe2000001141c */
[----:B------:R-:W-:Y:S01]  /*59c0*/  ULDC.64 UR10, c[0x0][0x5d0] ;  /* 0x00017400000a7ab9 */ /* 0x000fe20000000a00 */
[----:B------:R-:W-:Y:S01]  /*59d0*/  BSSY B0, `(.L_x_35) ;  /* 0x00008e6000007945 */ /* 0x000fe20003800000 */
[----:B------:R-:W-:Y:S02]  /*59e0*/  UIMAD UR6, UR7, UR10, URZ ;  /* 0x0000000a070672a4 */ /* 0x000fe4000f8e023f */
[----:B------:R-:W-:Y:S02]  /*59f0*/  IMAD.U32 R25, RZ, RZ, UR10 ;  /* 0x0000000aff197e24 */ /* 0x000fe4000f8e00ff */
[----:B------:R-:W-:Y:S02]  /*5a00*/  UIMAD UR6, UR20, UR11, UR6 ;  /* 0x0000000b140672a4 */ /* 0x000fe4000f8e0206 */
[----:B------:R-:W-:Y:S01]  /*5a10*/  IMAD.WIDE.U32 R24, R25, UR20, R28 ;  /* 0x0000001419187c25 */ /* 0x000fe2000f8e001c */
[----:B------:R-:W-:-:S03]  /*5a20*/  ULDC.64 UR10, c[0x0][0x5c0] ;  /* 0x00017000000a7ab9 */ /* 0x000fc60000000a00 */
[----:B------:R-:W-:Y:S02]  /*5a30*/  VIADD R25, R25, UR6 ;  /* 0x0000000619197c36 */ /* 0x000fe40008000000 */
[-C--:B0-----:R-:W-:Y:S02]  /*5a40*/  IMAD R30, R33, R26.reuse, RZ ;  /* 0x0000001a211e7224 */ /* 0x081fe400078e02ff */
[----:B------:R-:W-:-:S04]  /*5a50*/  IMAD.WIDE.U32 R24, R39, R26, R24 ;  /* 0x0000001a27187225 */ /* 0x000fc800078e0018 */
[----:B------:R-:W-:-:S04]  /*5a60*/  IMAD R31, R39, R27, R30 ;  /* 0x0000001b271f7224 */ /* 0x000fc800078e021e */
[----:B------:R-:W-:Y:S01]  /*5a70*/  IMAD.IADD R30, R25, 0x1, R31 ;  /* 0x00000001191e7824 */ /* 0x000fe200078e021f */
[----:B------:R-:W-:Y:S02]  /*5a80*/  LEA R25, P0, R26, R24, 0x3 ;  /* 0x000000181a197211 */ /* 0x000fe400078018ff */
[----:B------:R-:W-:Y:S02]  /*5a90*/  IADD3 R24, P1, R24, UR10, RZ ;  /* 0x0000000a18187c10 */ /* 0x000fe4000ff3e0ff */
[----:B------:R-:W-:Y:S02]  /*5aa0*/  LEA.HI.X R27, R26, R30, R27, 0x3, P0 ;  /* 0x0000001e1a1b7211 */ /* 0x000fe400000f1c1b */
[----:B------:R-:W-:Y:S02]  /*5ab0*/  FSETP.NEU.AND P0, PT, RZ, UR22, PT ;  /* 0x00000016ff007c0b */ /* 0x000fe4000bf0d000 */
[----:B------:R-:W-:Y:S02]  /*5ac0*/  IADD3 R26, P3, R25, UR10, RZ ;  /* 0x0000000a191a7c10 */ /* 0x000fe4000ff7e0ff */
[----:B------:R-:W-:-:S02]  /*5ad0*/  IADD3.X R25, R30, UR11, RZ, P1, !PT ;  /* 0x0000000b1e197c10 */ /* 0x000fc40008ffe4ff */
[----:B------:R-:W-:-:S07]  /*5ae0*/  IADD3.X R27, R27, UR11, RZ, P3, !PT ;  /* 0x0000000b1b1b7c10 */ /* 0x000fce0009ffe4ff */
[----:B------:R-:W-:Y:S05]  /*5af0*/  @!P0 BRA `(.L_x_36) ;  /* 0x0000006800d48947 */ /* 0x000fea0003800000 */
[----:B------:R-:W-:Y:S01]  /*5b00*/  ULDC.64 UR10, c[0x0][0x5b8] ;  /* 0x00016e00000a7ab9 */ /* 0x000fe20000000a00 */
[----:B------:R-:W-:Y:S01]  /*5b10*/  ISETP.GE.AND P0, PT, R38, 0x1, PT ;  /* 0x000000012600780c */ /* 0x000fe20003f06270 */
[----:B------:R-:W-:Y:S02]  /*5b20*/  UIMAD UR6, UR7, UR10, URZ ;  /* 0x0000000a070672a4 */ /* 0x000fe4000f8e023f */
[----:B------:R-:W-:Y:S01]  /*5b30*/  IMAD.U32 R31, RZ, RZ, UR10 ;  /* 0x0000000aff1f7e24 */ /* 0x000fe2000f8e00ff */
[----:B------:R-:W-:Y:S01]  /*5b40*/  BSSY B1, `(.L_x_37) ;  /* 0x0000010000017945 */ /* 0x000fe20003800000 */
[----:B------:R-:W-:Y:S01]  /*5b50*/  ISETP.LT.OR P4, PT, R35, 0x1, !P0 ;  /* 0x000000012300780c */ /* 0x000fe20004781670 */
[----:B------:R-:W-:Y:S02]  /*5b60*/  UIMAD UR6, UR20, UR11, UR6 ;  /* 0x0000000b140672a4 */ /* 0x000fe4000f8e0206 */
[----:B------:R-:W-:Y:S01]  /*5b70*/  IMAD.WIDE.U32 R28, R31, UR20, R28 ;  /* 0x000000141f1c7c25 */ /* 0x000fe2000f8e001c */
[----:B------:R-:W-:-:S03]  /*5b80*/  ULDC.64 UR10, c[0x0][0x5a8] ;  /* 0x00016a00000a7ab9 */ /* 0x000fc60000000a00 */
[----:B------:R-:W-:Y:S02]  /*5b90*/  IMAD.MOV.U32 R30, RZ, RZ, R28 ;  /* 0x000000ffff1e7224 */ /* 0x000fe400078e001c */
[----:B------:R-:W-:Y:S01]  /*5ba0*/  VIADD R31, R29, UR6 ;  /* 0x000000061d1f7c36 */ /* 0x000fe20008000000 */
[----:B------:R-:W-:Y:S02]  /*5bb0*/  ULDC.64 UR6, c[0x0][0x5b0] ;  /* 0x00016c0000067ab9 */ /* 0x000fe40000000a00 */
[----:B------:R-:W-:Y:S02]  /*5bc0*/  IMAD R36, R33, UR6, RZ ;  /* 0x0000000621247c24 */ /* 0x000fe4000f8e02ff */
[----:B------:R-:W-:-:S04]  /*5bd0*/  IMAD.WIDE.U32 R28, R39, UR6, R30 ;  /* 0x00000006271c7c25 */ /* 0x000fc8000f8e001e */
[--C-:B------:R-:W-:Y:S01]  /*5be0*/  IMAD R37, R39, UR7, R36.reuse ;  /* 0x0000000727257c24 */ /* 0x100fe2000f8e0224 */
[----:B------:R-:W-:Y:S02]  /*5bf0*/  IADD3 R28, P1, R28, UR10, RZ ;  /* 0x0000000a1c1c7c10 */ /* 0x000fe4000ff3e0ff */
[----:B------:R-:W-:Y:S02]  /*5c00*/  PRMT R36, RZ, 0x7610, R36 ;  /* 0x00007610ff247816 */ /* 0x000fe40000000024 */
[----:B------:R-:W-:Y:S01]  /*5c10*/  IADD3.X R29, R29, UR11, R37, P1, !PT ;  /* 0x0000000b1d1d7c10 */ /* 0x000fe20008ffe425 */
[----:B------:R-:W-:Y:S08]  /*5c20*/  @P4 BRA `(.L_x_38) ;  /* 0x0000000000044947 */ /* 0x000ff00003800000 */
[----:B------:R0:W5:Y:S02]  /*5c30*/  LDG.E.U8 R36, desc[UR14][R28.64] ;  /* 0x0000000e1c247981 */ /* 0x000164000c1e1100 */
.L_x_38:
[----:B------:R-:W-:Y:S05]  /*5c40*/  BSYNC B1 ;  /* 0x0000000000017941 */ /* 0x000fea0003800000 */
.L_x_37:
[----:B-----5:R-:W-:Y:S01]  /*5c50*/  LOP3.LUT R36, R36, 0xff, RZ, 0xc0, !PT ;  /* 0x000000ff24247812 */ /* 0x020fe200078ec0ff */
[----:B------:R-:W-:Y:S01]  /*5c60*/  BSSY B1, `(.L_x_39) ;  /* 0x000000b000017945 */ /* 0x000fe20003800000 */
[----:B------:R-:W-:Y:S02]  /*5c70*/  ISETP.LT.OR P3, PT, R35, 0x2, !P0 ;  /* 0x000000022300780c */ /* 0x000fe40004761670 */
[----:B------:R-:W-:-:S05]  /*5c80*/  F2FP.F16.E4M3.UNPACK_B R36, R36 ;  /* 0x00000024ff24723e */ /* 0x000fca00020006ff */
[----:B------:R-:W-:-:S05]  /*5c90*/  HADD2.F32 R36, -RZ, R36.H0_H0 ;  /* 0x20000024ff247230 */ /* 0x000fca0000004100 */
[----:B------:R-:W-:Y:S01]  /*5ca0*/  FMUL R37, R36, UR22 ;  /* 0x0000001624257c20 */ /* 0x000fe20008400000 */
[----:B------:R-:W-:-:S03]  /*5cb0*/  PRMT R36, RZ, 0x7610, R36 ;  /* 0x00007610ff247816 */ /* 0x000fc60000000024 */
[----:B------:R-:W-:-:S05]  /*5cc0*/  FFMA R37, R228, UR21, R37 ;  /* 0x00000015e4257c23 */ /* 0x000fca0008000025 */
[----:B------:R-:W-:-:S05]  /*5cd0*/  F2FP.SATFINITE.E4M3.F32.PACK_AB_MERGE_C R37, RZ, R37, RZ ;  /* 0x00000025ff25723e */ /* 0x000fca00048070ff */
[----:B------:R2:W-:Y:S01]  /*5ce0*/  @!P4 STG.E.U8 desc[UR14][R24.64], R37 ;  /* 0x000000251800c986 */ /* 0x0005e2000c10110e */
[----:B------:R-:W-:Y:S05]  /*5cf0*/  @P3 BRA `(.L_x_40) ;  /* 0x0000000000043947 */ /* 0x000fea0003800000 */
[----:B------:R3:W5:Y:S02]  /*5d00*/  LDG.E.U8 R36, desc[UR14][R28.64+0x1] ;  /* 0x0000010e1c247981 */ /* 0x000764000c1e1100 */
.L_x_40:
[----:B------:R-:W-:Y:S05]  /*5d10*/  BSYNC B1 ;  /* 0x0000000000017941 */ /* 0x000fea0003800000 */
.L_x_39:
[----:B-----5:R-:W-:Y:S01]  /*5d20*/  LOP3.LUT R36, R36, 0xff, RZ, 0xc0, !PT ;  /* 0x000000ff24247812 */ /* 0x020fe200078ec0ff */
[----:B------:R-:W-:Y:S01]  /*5d30*/  BSSY B1, `(.L_x_41) ;  /* 0x0000013000017945 */ /* 0x000fe20003800000 */
[----:B--2---:R-:W-:Y:S02]  /*5d40*/  IADD3 R37, P1, R39, 0x8, RZ ;  /* 0x0000000827257810 */ /* 0x004fe40007f3e0ff */
[----:B------:R-:W-:-:S03]  /*5d50*/  F2FP.F16.E4M3.UNPACK_B R36, R36 ;  /* 0x00000024ff24723e */ /* 0x000fc600020006ff */
[----:B------:R-:W-:Y:S01]  /*5d60*/  IMAD.X R32, RZ, RZ, R33, P1 ;  /* 0x000000ffff207224 */ /* 0x000fe200008e0621 */
[----:B------:R-:W-:Y:S01]  /*5d70*/  ISETP.GE.AND P1, PT, R38, 0x9, PT ;  /* 0x000000092600780c */ /* 0x000fe20003f26270 */
[----:B------:R-:W-:Y:S02]  /*5d80*/  HADD2.F32 R36, -RZ, R36.H0_H0 ;  /* 0x20000024ff247230 */ /* 0x000fe40000004100 */
[----:B------:R-:W-:Y:S01]  /*5d90*/  IMAD R32, R32, UR6, RZ ;  /* 0x0000000620207c24 */ /* 0x000fe2000f8e02ff */
[----:B------:R-:W-:Y:S01]  /*5da0*/  ISETP.LT.OR P5, PT, R35, 0x1, !P1 ;  /* 0x000000012300780c */ /* 0x000fe20004fa1670 */
[----:B------:R-:W-:-:S04]  /*5db0*/  IMAD.WIDE.U32 R30, R37, UR6, R30 ;  /* 0x00000006251e7c25 */ /* 0x000fc8000f8e001e */
[----:B------:R-:W-:Y:S01]  /*5dc0*/  FMUL R36, R36, UR22 ;  /* 0x0000001624247c20 */ /* 0x000fe20008400000 */
[----:B------:R-:W-:-:S03]  /*5dd0*/  IMAD R37, R37, UR7, R32 ;  /* 0x0000000725257c24 */ /* 0x000fc6000f8e0220 */
[----:B------:R-:W-:Y:S01]  /*5de0*/  FFMA R36, R227, UR21, R36 ;  /* 0x00000015e3247c23 */ /* 0x000fe20008000024 */
[----:B------:R-:W-:Y:S02]  /*5df0*/  IADD3 R30, P4, R30, UR10, RZ ;  /* 0x0000000a1e1e7c10 */ /* 0x000fe4000ff9e0ff */
[----:B------:R-:W-:Y:S02]  /*5e00*/  PRMT R32, RZ, 0x7610, R32 ;  /* 0x00007610ff207816 */ /* 0x000fe40000000020 */
[----:B------:R-:W-:Y:S02]  /*5e10*/  F2FP.SATFINITE.E4M3.F32.PACK_AB_MERGE_C R33, RZ, R36, RZ ;  /* 0x00000024ff21723e */ /* 0x000fe400048070ff */
[----:B------:R-:W-:-:S03]  /*5e20*/  IADD3.X R31, R31, UR11, R37, P4, !PT ;  /* 0x0000000b1f1f7c10 */ /* 0x000fc6000a7fe425 */
[----:B------:R2:W-:Y:S01]  /*5e30*/  @!P3 STG.E.U8 desc[UR14][R24.64+0x1], R33 ;  /* 0x000001211800b986 */ /* 0x0005e2000c10110e */
[----:B------:R-:W-:Y:S05]  /*5e40*/  @P5 BRA `(.L_x_42) ;  /* 0x0000000000045947 */ /* 0x000fea0003800000 */
[----:B------:R4:W5:Y:S02]  /*5e50*/  LDG.E.U8 R32, desc[UR14][R30.64] ;  /* 0x0000000e1e207981 */ /* 0x000964000c1e1100 */
.L_x_42:
[----:B------:R-:W-:Y:S05]  /*5e60*/  BSYNC B1 ;  /* 0x0000000000017941 */ /* 0x000fea0003800000 */
.L_x_41:
[----:B-----5:R-:W-:Y:S01]  /*5e70*/  LOP3.LUT R32, R32, 0xff, RZ, 0xc0, !PT ;  /* 0x000000ff20207812 */ /* 0x020fe200078ec0ff */
[----:B------:R-:W-:Y:S01]  /*5e80*/  BSSY B1, `(.L_x_43) ;  /* 0x000000b000017945 */ /* 0x000fe20003800000 */
[----:B------:R-:W-:Y:S02]  /*5e90*/  ISETP.LT.OR P3, PT, R35, 0x2, !P1 ;  /* 0x000000022300780c */ /* 0x000fe40004f61670 */
[----:B------:R-:W-:-:S05]  /*5ea0*/  F2FP.F16.E4M3.UNPACK_B R32, R32 ;  /* 0x00000020ff20723e */ /* 0x000fca00020006ff */
[----:B------:R-:W-:-:S05]  /*5eb0*/  HADD2.F32 R32, -RZ, R32.H0_H0 ;  /* 0x20000020ff207230 */ /* 0x000fca0000004100 */
[----:B--2---:R-:W-:Y:S01]  /*5ec0*/  FMUL R33, R32, UR22 ;  /* 0x0000001620217c20 */ /* 0x004fe20008400000 */
[----:B------:R-:W-:-:S03]  /*5ed0*/  PRMT R32, RZ, 0x7610, R32 ;  /* 0x00007610ff207816 */ /* 0x000fc60000000020 */
[----:B------:R-:W-:-:S05]  /*5ee0*/  FFMA R33, R226, UR21, R33 ;  /* 0x00000015e2217c23 */ /* 0x000fca0008000021 */
[----:B------:R-:W-:-:S05]  /*5ef0*/  F2FP.SATFINITE.E4M3.F32.PACK_AB_MERGE_C R33, RZ, R33, RZ ;  /* 0x00000021ff21723e */ /* 0x000fca00048070ff */
[----:B------:R2:W-:Y:S01]  /*5f00*/  @!P5 STG.E.U8 desc[UR14][R26.64], R33 ;  /* 0x000000211a00d986 */ /* 0x0005e2000c10110e */
[----:B------:R-:W-:Y:S05]  /*5f10*/  @P3 BRA `(.L_x_44) ;  /* 0x0000000000043947 */ /* 0x000fea0003800000 */
[----:B------:R0:W5:Y:S02]  /*5f20*/  LDG.E.U8 R32, desc[UR14][R30.64+0x1] ;  /* 0x0000010e1e207981 */ /* 0x000164000c1e1100 */
.L_x_44:
[----:B------:R-:W-:Y:S05]  /*5f30*/  BSYNC B1 ;  /* 0x0000000000017941 */ /* 0x000fea0003800000 */
.L_x_43:
[----:B-----5:R-:W-:Y:S01]  /*5f40*/  LOP3.LUT R32, R32, 0xff, RZ, 0xc0, !PT ;  /* 0x000000ff20207812 */ /* 0x020fe200078ec0ff */
[----:B------:R-:W-:Y:S01]  /*5f50*/  BSSY B1, `(.L_x_45) ;  /* 0x000000b000017945 */ /* 0x000fe20003800000 */
[----:B------:R-:W-:Y:S02]  /*5f60*/  ISETP.LT.OR P4, PT, R35, 0x9, !P0 ;  /* 0x000000092300780c */ /* 0x000fe40004781670 */
[----:B------:R-:W-:-:S05]  /*5f70*/  F2FP.F16.E4M3.UNPACK_B R32, R32 ;  /* 0x00000020ff20723e */ /* 0x000fca00020006ff */
[----:B------:R-:W-:-:S05]  /*5f80*/  HADD2.F32 R32, -RZ, R32.H0_H0 ;  /* 0x20000020ff207230 */ /* 0x000fca0000004100 */
[----:B------:R-:W-:-:S04]  /*5f90*/  FMUL R32, R32, UR22 ;  /* 0x0000001620207c20 */ /* 0x000fc80008400000 */
[----:B------:R-:W-:-:S05]  /*5fa0*/  FFMA R32, R225, UR21, R32 ;  /* 0x00000015e1207c23 */ /* 0x000fca0008000020 */
[----:B--2---:R-:W-:Y:S02]  /*5fb0*/  F2FP.SATFINITE.E4M3.F32.PACK_AB_MERGE_C R33, RZ, R32, RZ ;  /* 0x00000020ff21723e */ /* 0x004fe400048070ff */
[----:B------:R-:W-:-:S03]  /*5fc0*/  PRMT R32, RZ, 0x7610, R32 ;  /* 0x00007610ff207816 */ /* 0x000fc60000000020 */
[----:B------:R2:W-:Y:S01]  /*5fd0*/  @!P3 STG.E.U8 desc[UR14][R26.64+0x1], R33 ;  /* 0x000001211a00b986 */ /* 0x0005e2000c10110e */
[----:B------:R-:W-:Y:S05]  /*5fe0*/  @P4 BRA `(.L_x_46) ;  /* 0x0000000000044947 */ /* 0x000fea0003800000 */
[----:B------:R0:W5:Y:S02]  /*5ff0*/  LDG.E.U8 R32, desc[UR14][R28.64+0x8] ;  /* 0x0000080e1c207981 */ /* 0x000164000c1e1100 */
.L_x_46:
[----:B------:R-:W-:Y:S05]  /*6000*/  BSYNC B1 ;  /* 0x0000000000017941 */ /* 0x000fea0003800000 */
.L_x_45:
        /* <DEDUP_REMOVED lines=12> */
.L_x_48:
[----:B------:R-:W-:Y:S05]  /*60d0*/  BSYNC B1 ;  /* 0x0000000000017941 */ /* 0x000fea0003800000 */
.L_x_47:
        /* <DEDUP_REMOVED lines=12> */
.L_x_50:
[----:B------:R-:W-:Y:S05]  /*61a0*/  BSYNC B1 ;  /* 0x0000000000017941 */ /* 0x000fea0003800000 */
.L_x_49:
        /* <DEDUP_REMOVED lines=12> */
.L_x_52:
[----:B------:R-:W-:Y:S05]  /*6270*/  BSYNC B1 ;  /* 0x0000000000017941 */ /* 0x000fea0003800000 */
.L_x_51:
        /* <DEDUP_REMOVED lines=12> */
.L_x_54:
[----:B------:R-:W-:Y:S05]  /*6340*/  BSYNC B1 ;  /* 0x0000000000017941 */ /* 0x000fea0003800000 */
.L_x_53:
        /* <DEDUP_REMOVED lines=12> */
.L_x_56:
[----:B------:R-:W-:Y:S05]  /*6410*/  BSYNC B1 ;  /* 0x0000000000017941 */ /* 0x000fea0003800000 */
.L_x_55:
        /* <DEDUP_REMOVED lines=12> */
.L_x_58:
[----:B------:R-:W-:Y:S05]  /*64e0*/  BSYNC B1 ;  /* 0x0000000000017941 */ /* 0x000fea0003800000 */
.L_x_57:
        /* <DEDUP_REMOVED lines=12> */
.L_x_60:
[----:B------:R-:W-:Y:S05]  /*65b0*/  BSYNC B1 ;  /* 0x0000000000017941 */ /* 0x000fea0003800000 */
.L_x_59:
        /* <DEDUP_REMOVED lines=12> */
.L_x_62:
[----:B------:R-:W-:Y:S05]  /*6680*/  BSYNC B1 ;  /* 0x0000000000017941 */ /* 0x000fea0003800000 */
.L_x_61:
        /* <DEDUP_REMOVED lines=12> */
.L_x_64:
[----:B------:R-:W-:Y:S05]  /*6750*/  BSYNC B1 ;  /* 0x0000000000017941 */ /* 0x000fea0003800000 */
.L_x_63:
        /* <DEDUP_REMOVED lines=12> */
.L_x_66:
[----:B------:R-:W-:Y:S05]  /*6820*/  BSYNC B1 ;  /* 0x0000000000017941 */ /* 0x000fea0003800000 */
.L_x_65:
        /* <DEDUP_REMOVED lines=12> */
.L_x_68:
[----:B------:R-:W-:Y:S05]  /*68f0*/  BSYNC B1 ;  /* 0x0000000000017941 */ /* 0x000fea0003800000 */
.L_x_67:
        /* <DEDUP_REMOVED lines=12> */
.L_x_70:
[----:B------:R-:W-:Y:S05]  /*69c0*/  BSYNC B1 ;  /* 0x0000000000017941 */ /* 0x000fea0003800000 */
.L_x_69:
        /* <DEDUP_REMOVED lines=12> */
.L_x_72:
[----:B------:R-:W-:Y:S05]  /*6a90*/  BSYNC B1 ;  /* 0x0000000000017941 */ /* 0x000fea0003800000 */
.L_x_71:
        /* <DEDUP_REMOVED lines=12> */
.L_x_74:
[----:B------:R-:W-:Y:S05]  /*6b60*/  BSYNC B1 ;  /* 0x0000000000017941 */ /* 0x000fea0003800000 */
.L_x_73:
        /* <DEDUP_REMOVED lines=12> */
.L_x_76:
[----:B------:R-:W-:Y:S05]  /*6c30*/  BSYNC B1 ;  /* 0x0000000000017941 */ /* 0x000fea0003800000 */
.L_x_75:
        /* <DEDUP_REMOVED lines=12> */
.L_x_78:
[----:B------:R-:W-:Y:S05]  /*6d00*/  BSYNC B1 ;  /* 0x0000000000017941 */ /* 0x000fea0003800000 */
.L_x_77:
        /* <DEDUP_REMOVED lines=12> */
.L_x_80:
[----:B------:R-:W-:Y:S05]  /*6dd0*/  BSYNC B1 ;  /* 0x0000000000017941 */ /* 0x000fea0003800000 */
.L_x_79:
        /* <DEDUP_REMOVED lines=12> */
.L_x_82:
[----:B------:R-:W-:Y:S05]  /*6ea0*/  BSYNC B1 ;  /* 0x0000000000017941 */ /* 0x000fea0003800000 */
.L_x_81:
        /* <DEDUP_REMOVED lines=12> */
.L_x_84:
[----:B------:R-:W-:Y:S05]  /*6f70*/  BSYNC B1 ;  /* 0x0000000000017941 */ /* 0x000fea0003800000 */
.L_x_83:
        /* <DEDUP_REMOVED lines=12> */
.L_x_86:
[----:B------:R-:W-:Y:S05]  /*7040*/  BSYNC B1 ;  /* 0x0000000000017941 */ /* 0x000fea0003800000 */
.L_x_85:
        /* <DEDUP_REMOVED lines=12> */
.L_x_88:
[----:B------:R-:W-:Y:S05]  /*7110*/  BSYNC B1 ;  /* 0x0000000000017941 */ /* 0x000fea0003800000 */
.L_x_87:
        /* <DEDUP_REMOVED lines=12> */
.L_x_90:
[----:B------:R-:W-:Y:S05]  /*71e0*/  BSYNC B1 ;  /* 0x0000000000017941 */ /* 0x000fea0003800000 */
.L_x_89:
        /* <DEDUP_REMOVED lines=12> */
.L_x_92:
[----:B------:R-:W-:Y:S05]  /*72b0*/  BSYNC B1 ;  /* 0x0000000000017941 */ /* 0x000fea0003800000 */
.L_x_91:
        /* <DEDUP_REMOVED lines=12> */
.L_x_94:
[----:B------:R-:W-:Y:S05]  /*7380*/  BSYNC B1 ;  /* 0x0000000000017941 */ /* 0x000fea0003800000 */
.L_x_93:
        /* <DEDUP_REMOVED lines=12> */
.L_x_96:
[----:B------:R-:W-:Y:S05]  /*7450*/  BSYNC B1 ;  /* 0x0000000000017941 */ /* 0x000fea0003800000 */
.L_x_95:
        /* <DEDUP_REMOVED lines=12> */
.L_x_98:
[----:B------:R-:W-:Y:S05]  /*7520*/  BSYNC B1 ;  /* 0x0000000000017941 */ /* 0x000fea0003800000 */
.L_x_97:
        /* <DEDUP_REMOVED lines=12> */
.L_x_100:
[----:B------:R-:W-:Y:S05]  /*75f0*/  BSYNC B1 ;  /* 0x0000000000017941 */ /* 0x000fea0003800000 */
.L_x_99:
        /* <DEDUP_REMOVED lines=12> */
.L_x_102:
[----:B------:R-:W-:Y:S05]  /*76c0*/  BSYNC B1 ;  /* 0x0000000000017941 */ /* 0x000fea0003800000 */
.L_x_101:
        /* <DEDUP_REMOVED lines=12> */
.L_x_104:
[----:B------:R-:W-:Y:S05]  /*7790*/  BSYNC B1 ;  /* 0x0000000000017941 */ /* 0x000fea0003800000 */
.L_x_103:
        /* <DEDUP_REMOVED lines=12> */
.L_x_106:
[----:B------:R-:W-:Y:S05]  /*7860*/  BSYNC B1 ;  /* 0x0000000000017941 */ /* 0x000fea0003800000 */
.L_x_105:
        /* <DEDUP_REMOVED lines=12> */
.L_x_108:
[----:B------:R-:W-:Y:S05]  /*7930*/  BSYNC B1 ;  /* 0x0000000000017941 */ /* 0x000fea0003800000 */
.L_x_107:
        /* <DEDUP_REMOVED lines=12> */
.L_x_110:
[----:B------:R-:W-:Y:S05]  /*7a00*/  BSYNC B1 ;  /* 0x0000000000017941 */ /* 0x000fea0003800000 */
.L_x_109:
        /* <DEDUP_REMOVED lines=12> */
.L_x_112:
[----:B------:R-:W-:Y:S05]  /*7ad0*/  BSYNC B1 ;  /* 0x0000000000017941 */ /* 0x000fea0003800000 */
.L_x_111:
        /* <DEDUP_REMOVED lines=12> */
.L_x_114:
[----:B------:R-:W-:Y:S05]  /*7ba0*/  BSYNC B1 ;  /* 0x0000000000017941 */ /* 0x000fea0003800000 */
.L_x_113:
        /* <DEDUP_REMOVED lines=12> */
.L_x_116:
[----:B------:R-:W-:Y:S05]  /*7c70*/  BSYNC B1 ;  /* 0x0000000000017941 */ /* 0x000fea0003800000 */
.L_x_115:
        /* <DEDUP_REMOVED lines=12> */
.L_x_118:
[----:B------:R-:W-:Y:S05]  /*7d40*/  BSYNC B1 ;  /* 0x0000000000017941 */ /* 0x000fea0003800000 */
.L_x_117:
        /* <DEDUP_REMOVED lines=12> */
.L_x_120:
[----:B------:R-:W-:Y:S05]  /*7e10*/  BSYNC B1 ;  /* 0x0000000000017941 */ /* 0x000fea0003800000 */
.L_x_119:
        /* <DEDUP_REMOVED lines=12> */
.L_x_122:
[----:B------:R-:W-:Y:S05]  /*7ee0*/  BSYNC B1 ;  /* 0x0000000000017941 */ /* 0x000fea0003800000 */
.L_x_121:
        /* <DEDUP_REMOVED lines=12> */
.L_x_124:
[----:B------:R-:W-:Y:S05]  /*7fb0*/  BSYNC B1 ;  /* 0x0000000000017941 */ /* 0x000fea0003800000 */
.L_x_123:
        /* <DEDUP_REMOVED lines=12> */
.L_x_126:
[----:B------:R-:W-:Y:S05]  /*8080*/  BSYNC B1 ;  /* 0x0000000000017941 */ /* 0x000fea0003800000 */
.L_x_125:
        /* <DEDUP_REMOVED lines=12> */
.L_x_128:
[----:B------:R-:W-:Y:S05]  /*8150*/  BSYNC B1 ;  /* 0x0000000000017941 */ /* 0x000fea0003800000 */
.L_x_127:
        /* <DEDUP_REMOVED lines=12> */
.L_x_130:
[----:B------:R-:W-:Y:S05]  /*8220*/  BSYNC B1 ;  /* 0x0000000000017941 */ /* 0x000fea0003800000 */
.L_x_129:
        /* <DEDUP_REMOVED lines=12> */
.L_x_132:
[----:B------:R-:W-:Y:S05]  /*82f0*/  BSYNC B1 ;  /* 0x0000000000017941 */ /* 0x000fea0003800000 */
.L_x_131:
        /* <DEDUP_REMOVED lines=12> */
.L_x_134:
[----:B------:R-:W-:Y:S05]  /*83c0*/  BSYNC B1 ;  /* 0x0000000000017941 */ /* 0x000fea0003800000 */
.L_x_133:
        /* <DEDUP_REMOVED lines=12> */
.L_x_136:
[----:B------:R-:W-:Y:S05]  /*8490*/  BSYNC B1 ;  /* 0x0000000000017941 */ /* 0x000fea0003800000 */
.L_x_135:
        /* <DEDUP_REMOVED lines=12> */
.L_x_138:
[----:B------:R-:W-:Y:S05]  /*8560*/  BSYNC B1 ;  /* 0x0000000000017941 */ /* 0x000fea0003800000 */
.L_x_137:
        /* <DEDUP_REMOVED lines=12> */
.L_x_140:
[----:B------:R-:W-:Y:S05]  /*8630*/  BSYNC B1 ;  /* 0x0000000000017941 */ /* 0x000fea0003800000 */
.L_x_139:
        /* <DEDUP_REMOVED lines=12> */
.L_x_142:
[----:B------:R-:W-:Y:S05]  /*8700*/  BSYNC B1 ;  /* 0x0000000000017941 */ /* 0x000fea0003800000 */
.L_x_141:
        /* <DEDUP_REMOVED lines=12> */
.L_x_144:
[----:B------:R-:W-:Y:S05]  /*87d0*/  BSYNC B1 ;  /* 0x0000000000017941 */ /* 0x000fea0003800000 */
.L_x_143:
        /* <DEDUP_REMOVED lines=12> */
.L_x_146:
[----:B------:R-:W-:Y:S05]  /*88a0*/  BSYNC B1 ;  /* 0x0000000000017941 */ /* 0x000fea0003800000 */
.L_x_145:
        /* <DEDUP_REMOVED lines=12> */
.L_x_148:
[----:B------:R-:W-:Y:S05]  /*8970*/  BSYNC B1 ;  /* 0x0000000000017941 */ /* 0x000fea0003800000 */
.L_x_147:
        /* <DEDUP_REMOVED lines=12> */
.L_x_150:
[----:B------:R-:W-:Y:S05]  /*8a40*/  BSYNC B1 ;  /* 0x0000000000017941 */ /* 0x000fea0003800000 */
.L_x_149:
        /* <DEDUP_REMOVED lines=12> */
.L_x_152:
[----:B------:R-:W-:Y:S05]  /*8b10*/  BSYNC B1 ;  /* 0x0000000000017941 */ /* 0x000fea0003800000 */
.L_x_151:
        /* <DEDUP_REMOVED lines=12> */
.L_x_154:
[----:B------:R-:W-:Y:S05]  /*8be0*/  BSYNC B1 ;  /* 0x0000000000017941 */ /* 0x000fea0003800000 */
.L_x_153:
        /* <DEDUP_REMOVED lines=12> */
.L_x_156:
[----:B------:R-:W-:Y:S05]  /*8cb0*/  BSYNC B1 ;  /* 0x0000000000017941 */ /* 0x000fea0003800000 */
.L_x_155:
        /* <DEDUP_REMOVED lines=12> */
.L_x_158:
[----:B------:R-:W-:Y:S05]  /*8d80*/  BSYNC B1 ;  /* 0x0000000000017941 */ /* 0x000fea0003800000 */
.L_x_157:
        /* <DEDUP_REMOVED lines=12> */
.L_x_160:
[----:B------:R-:W-:Y:S05]  /*8e50*/  BSYNC B1 ;  /* 0x0000000000017941 */ /* 0x000fea0003800000 */
.L_x_159:
        /* <DEDUP_REMOVED lines=12> */
.L_x_162:
[----:B------:R-:W-:Y:S05]  /*8f20*/  BSYNC B1 ;  /* 0x0000000000017941 */ /* 0x000fea0003800000 */
.L_x_161:
        /* <DEDUP_REMOVED lines=12> */
.L_x_164:
[----:B------:R-:W-:Y:S05]  /*8ff0*/  BSYNC B1 ;  /* 0x0000000000017941 */ /* 0x000fea0003800000 */
.L_x_163:
        /* <DEDUP_REMOVED lines=12> */
.L_x_166:
[----:B------:R-:W-:Y:S05]  /*90c0*/  BSYNC B1 ;  /* 0x0000000000017941 */ /* 0x000fea0003800000 */
.L_x_165:
        /* <DEDUP_REMOVED lines=12> */
.L_x_168:
[----:B------:R-:W-:Y:S05]  /*9190*/  BSYNC B1 ;  /* 0x0000000000017941 */ /* 0x000fea0003800000 */
.L_x_167:
        /* <DEDUP_REMOVED lines=12> */
.L_x_170:
[----:B------:R-:W-:Y:S05]  /*9260*/  BSYNC B1 ;  /* 0x0000000000017941 */ /* 0x000fea0003800000 */
.L_x_169:
        /* <DEDUP_REMOVED lines=12> */
.L_x_172:
[----:B------:R-:W-:Y:S05]  /*9330*/  BSYNC B1 ;  /* 0x0000000000017941 */ /* 0x000fea0003800000 */
.L_x_171:
        /* <DEDUP_REMOVED lines=12> */
.L_x_174:
[----:B------:R-:W-:Y:S05]  /*9400*/  BSYNC B1 ;  /* 0x0000000000017941 */ /* 0x000fea0003800000 */
.L_x_173:
        /* <DEDUP_REMOVED lines=12> */
.L_x_176:
[----:B------:R-:W-:Y:S05]  /*94d0*/  BSYNC B1 ;  /* 0x0000000000017941 */ /* 0x000fea0003800000 */
.L_x_175:
        /* <DEDUP_REMOVED lines=12> */
.L_x_178:
[----:B------:R-:W-:Y:S05]  /*95a0*/  BSYNC B1 ;  /* 0x0000000000017941 */ /* 0x000fea0003800000 */
.L_x_177:
        /* <DEDUP_REMOVED lines=12> */
.L_x_180:
[----:B------:R-:W-:Y:S05]  /*9670*/  BSYNC B1 ;  /* 0x0000000000017941 */ /* 0x000fea0003800000 */
.L_x_179:
        /* <DEDUP_REMOVED lines=12> */
.L_x_182:
[----:B------:R-:W-:Y:S05]  /*9740*/  BSYNC B1 ;  /* 0x0000000000017941 */ /* 0x000fea0003800000 */
.L_x_181:
        /* <DEDUP_REMOVED lines=12> */
.L_x_184:
[----:B------:R-:W-:Y:S05]  /*9810*/  BSYNC B1 ;  /* 0x0000000000017941 */ /* 0x000fea0003800000 */
.L_x_183:
        /* <DEDUP_REMOVED lines=12> */
.L_x_186:
[----:B------:R-:W-:Y:S05]  /*98e0*/  BSYNC B1 ;  /* 0x0000000000017941 */ /* 0x000fea0003800000 */
.L_x_185:
        /* <DEDUP_REMOVED lines=12> */
.L_x_188:
[----:B------:R-:W-:Y:S05]  /*99b0*/  BSYNC B1 ;  /* 0x0000000000017941 */ /* 0x000fea0003800000 */
.L_x_187:
        /* <DEDUP_REMOVED lines=12> */
.L_x_190:
[----:B------:R-:W-:Y:S05]  /*9a80*/  BSYNC B1 ;  /* 0x0000000000017941 */ /* 0x000fea0003800000 */
.L_x_189:
        /* <DEDUP_REMOVED lines=12> */
.L_x_192:
[----:B------:R-:W-:Y:S05]  /*9b50*/  BSYNC B1 ;  /* 0x0000000000017941 */ /* 0x000fea0003800000 */
.L_x_191:
[----:B-----5:R-:W-:Y:S01]  /*9b60*/  LOP3.LUT R32, R32, 0xff, RZ, 0xc0, !PT ;  /* 0x000000ff20207812 */ /* 0x020fe200078ec0ff */
[----:B------:R-:W-:Y:S01]  /*9b70*/  BSSY B1, `(.L_x_193) ;  /* 0x000000b000017945 */ /* 0x000fe20003800000 */
[----:B------:R-:W-:Y:S02]  /*9b80*/  ISETP.LT.OR P4, PT, R35, 0x99, !P1 ;  /* 0x000000992300780c */ /* 0x000fe40004f81670 */
[----:B------:R-:W-:-:S05]  /*9b90*/  F2FP.F16.E4M3.UNPACK_B R32, R32 ;  /* 0x00000020ff20723e */ /* 0x000fca00020006ff */
[----:B------:R-:W-:-:S05]  /*9ba0*/  HADD2.F32 R32, -RZ, R32.H0_H0 ;  /* 0x20000020ff207230 */ /* 0x000fca0000004100 */
[----:B------:R-:W-:-:S04]  /*9bb0*/  FMUL R32, R32, UR22 ;  /* 0x0000001620207c20 */ /* 0x000fc80008400000 */
[----:B------:R-:W-:Y:S01]  /*9bc0*/  FFMA R32, R23, UR21, R32 ;  /* 0x0000001517207c23 */ /* 0x000fe20008000020 */
[----:B------:R-:W-:-:S04]  /*9bd0*/  PRMT R23, RZ, 0x7610, R23 ;  /* 0x00007610ff177816 */ /* 0x000fc80000000017 */
[----:B--2---:R-:W-:-:S05]  /*9be0*/  F2FP.SATFINITE.E4M3.F32.PACK_AB_MERGE_C R33, RZ, R32, RZ ;  /* 0x00000020ff21723e */ /* 0x004fca00048070ff */
[----:B------:R2:W-:Y:S01]  /*9bf0*/  @!P3 STG.E.U8 desc[UR14][R24.64+0x99], R33 ;  /* 0x000099211800b986 */ /* 0x0005e2000c10110e */
[----:B------:R-:W-:Y:S05]  /*9c00*/  @P4 BRA `(.L_x_194) ;  /* 0x0000000000044947 */ /* 0x000fea0003800000 */
[----:B------:R0:W5:Y:S02]  /*9c10*/  LDG.E.U8 R23, desc[UR14][R30.64+0x98] ;  /* 0x0000980e1e177981 */ /* 0x000164000c1e1100 */
.L_x_194:
[----:B------:R-:W-:Y:S05]  /*9c20*/  BSYNC B1 ;  /* 0x0000000000017941 */ /* 0x000fea0003800000 */
.L_x_193:
        /* <DEDUP_REMOVED lines=8> */
[----:B------:R-:W-:-:S05]  /*9cb0*/  F2FP.SATFINITE.E4M3.F32.PACK_AB_MERGE_C R23, RZ, R23, RZ ;  /* 0x00000017ff17723e */ /* 0x000fca00048070ff */
[----:B------:R0:W-:Y:S01]  /*9cc0*/  @!P4 STG.E.U8 desc[UR14][R26.64+0x98], R23 ;  /* 0x000098171a00c986 */ /* 0x0001e2000c10110e */
[----:B------:R-:W-:Y:S05]  /*9cd0*/  @P3 BRA `(.L_x_196) ;  /* 0x0000000000043947 */ /* 0x000fea0003800000 */
[----:B------:R0:W5:Y:S02]  /*9ce0*/  LDG.E.U8 R22, desc[UR14][R30.64+0x99] ;  /* 0x0000990e1e167981 */ /* 0x000164000c1e1100 */
.L_x_196:
[----:B------:R-:W-:Y:S05]  /*9cf0*/  BSYNC B1 ;  /* 0x0000000000017941 */ /* 0x000fea0003800000 */
.L_x_195:
        /* <DEDUP_REMOVED lines=8> */
[----:B0-----:R-:W-:-:S05]  /*9d80*/  F2FP.SATFINITE.E4M3.F32.PACK_AB_MERGE_C R23, RZ, R22, RZ ;  /* 0x00000016ff17723e */ /* 0x001fca00048070ff */
[----:B------:R0:W-:Y:S01]  /*9d90*/  @!P3 STG.E.U8 desc[UR14][R26.64+0x99], R23 ;  /* 0x000099171a00b986 */ /* 0x0001e2000c10110e */
[----:B------:R-:W-:Y:S05]  /*9da0*/  @P4 BRA `(.L_x_198) ;  /* 0x0000000000044947 */ /* 0x000fea0003800000 */
[----:B------:R0:W5:Y:S02]  /*9db0*/  LDG.E.U8 R21, desc[UR14][R28.64+0xa0] ;  /* 0x0000a00e1c157981 */ /* 0x000164000c1e1100 */
.L_x_198:
[----:B------:R-:W-:Y:S05]  /*9dc0*/  BSYNC B1 ;  /* 0x0000000000017941 */ /* 0x000fea0003800000 */
.L_x_197:
        /* <DEDUP_REMOVED lines=12> */
.L_x_200:
[----:B------:R-:W-:Y:S05]  /*9e90*/  BSYNC B1 ;  /* 0x0000000000017941 */ /* 0x000fea0003800000 */
.L_x_199:
        /* <DEDUP_REMOVED lines=12> */
.L_x_202:
[----:B------:R-:W-:Y:S05]  /*9f60*/  BSYNC B1 ;  /* 0x0000000000017941 */ /* 0x000fea0003800000 */
.L_x_201:
        /* <DEDUP_REMOVED lines=12> */
.L_x_204:
[----:B------:R-:W-:Y:S05]  /*a030*/  BSYNC B1 ;  /* 0x0000000000017941 */ /* 0x000fea0003800000 */
.L_x_203:
        /* <DEDUP_REMOVED lines=12> */
.L_x_206:
[----:B------:R-:W-:Y:S05]  /*a100*/  BSYNC B1 ;  /* 0x0000000000017941 */ /* 0x000fea0003800000 */
.L_x_205:
        /* <DEDUP_REMOVED lines=12> */
.L_x_208:
[----:B------:R-:W-:Y:S05]  /*a1d0*/  BSYNC B1 ;  /* 0x0000000000017941 */ /* 0x000fea0003800000 */
.L_x_207:
        /* <DEDUP_REMOVED lines=12> */
.L_x_210:
[----:B------:R-:W-:Y:S05]  /*a2a0*/  BSYNC B1 ;  /* 0x0000000000017941 */ /* 0x000fea0003800000 */
.L_x_209:
        /* <DEDUP_REMOVED lines=12> */
.L_x_212:
[----:B------:R-:W-:Y:S05]  /*a370*/  BSYNC B1 ;  /* 0x0000000000017941 */ /* 0x000fea0003800000 */
.L_x_211:
        /* <DEDUP_REMOVED lines=12> */
.L_x_214:
[----:B------:R-:W-:Y:S05]  /*a440*/  BSYNC B1 ;  /* 0x0000000000017941 */ /* 0x000fea0003800000 */
.L_x_213:
        /* <DEDUP_REMOVED lines=12> */
.L_x_216:
[----:B------:R-:W-:Y:S05]  /*a510*/  BSYNC B1 ;  /* 0x0000000000017941 */ /* 0x000fea0003800000 */
.L_x_215:
        /* <DEDUP_REMOVED lines=12> */
.L_x_218:
[----:B------:R-:W-:Y:S05]  /*a5e0*/  BSYNC B1 ;  /* 0x0000000000017941 */ /* 0x000fea0003800000 */
.L_x_217:
        /* <DEDUP_REMOVED lines=12> */
.L_x_220:
[----:B------:R-:W-:Y:S05]  /*a6b0*/  BSYNC B1 ;  /* 0x0000000000017941 */ /* 0x000fea0003800000 */
.L_x_219:
        /* <DEDUP_REMOVED lines=12> */
.L_x_222:
[----:B------:R-:W-:Y:S05]  /*a780*/  BSYNC B1 ;  /* 0x0000000000017941 */ /* 0x000fea0003800000 */
.L_x_221:
        /* <DEDUP_REMOVED lines=12> */
.L_x_224:
[----:B------:R-:W-:Y:S05]  /*a850*/  BSYNC B1 ;  /* 0x0000000000017941 */ /* 0x000fea0003800000 */
.L_x_223:
        /* <DEDUP_REMOVED lines=12> */
.L_x_226:
[----:B------:R-:W-:Y:S05]  /*a920*/  BSYNC B1 ;  /* 0x0000000000017941 */ /* 0x000fea0003800000 */
.L_x_225:
        /* <DEDUP_REMOVED lines=12> */
.L_x_228:
[----:B------:R-:W-:Y:S05]  /*a9f0*/  BSYNC B1 ;  /* 0x0000000000017941 */ /* 0x000fea0003800000 */
.L_x_227:
        /* <DEDUP_REMOVED lines=12> */
.L_x_230:
[----:B------:R-:W-:Y:S05]  /*aac0*/  BSYNC B1 ;  /* 0x0000000000017941 */ /* 0x000fea0003800000 */
.L_x_229:
        /* <DEDUP_REMOVED lines=12> */
.L_x_232:
[----:B------:R-:W-:Y:S05]  /*ab90*/  BSYNC B1 ;  /* 0x0000000000017941 */ /* 0x000fea0003800000 */
.L_x_231:
        /* <DEDUP_REMOVED lines=12> */
.L_x_234:
[----:B------:R-:W-:Y:S05]  /*ac60*/  BSYNC B1 ;  /* 0x0000000000017941 */ /* 0x000fea0003800000 */
.L_x_233:
        /* <DEDUP_REMOVED lines=12> */
.L_x_236:
[----:B------:R-:W-:Y:S05]  /*ad30*/  BSYNC B1 ;  /* 0x0000000000017941 */ /* 0x000fea0003800000 */
.L_x_235:
[----:B-----5:R-:W-:Y:S01]  /*ad40*/  LOP3.LUT R2, R2, 0xff, RZ, 0xc0, !PT ;  /* 0x000000ff02027812 */ /* 0x020fe200078ec0ff */
[----:B------:R-:W-:Y:S01]  /*ad50*/  BSSY B1, `(.L_x_237) ;  /* 0x000000b000017945 */ /* 0x000fe20003800000 */
[----:B------:R-:W-:Y:S02]  /*ad60*/  ISETP.LT.OR P4, PT, R35, 0xc9, !P0 ;  /* 0x000000c92300780c */ /* 0x000fe40004781670 */
[----:B------:R-:W-:-:S05]  /*ad70*/  F2FP.F16.E4M3.UNPACK_B R2, R2 ;  /* 0x00000002ff02723e */ /* 0x000fca00020006ff */
[----:B------:R-:W-:-:S05]  /*ad80*/  HADD2.F32 R2, -RZ, R2.H0_H0 ;  /* 0x20000002ff027230 */ /* 0x000fca0000004100 */
[----:B0-----:R-:W-:-:S04]  /*ad90*/  FMUL R3, R2, UR22 ;  /* 0x0000001602037c20 */ /* 0x001fc80008400000 */
[----:B------:R-:W-:Y:S01]  /*ada0*/  FFMA R3, R0, UR21, R3 ;  /* 0x0000001500037c23 */ /* 0x000fe20008000003 */
[----:B------:R-:W-:-:S04]  /*adb0*/  PRMT R0, RZ, 0x7610, R0 ;  /* 0x00007610ff007816 */ /* 0x000fc80000000000 */
[----:B------:R-:W-:-:S05]  /*adc0*/  F2FP.SATFINITE.E4M3.F32.PACK_AB_MERGE_C R3, RZ, R3, RZ ;  /* 0x00000003ff03723e */ /* 0x000fca00048070ff */
[----:B------:R0:W-:Y:S01]  /*add0*/  @!P3 STG.E.U8 desc[UR14][R26.64+0xc1], R3 ;  /* 0x0000c1031a00b986 */ /* 0x0001e2000c10110e */
[----:B------:R-:W-:Y:S05]  /*ade0*/  @P4 BRA `(.L_x_238) ;  /* 0x0000000000044947 */ /* 0x000fea0003800000 */
[----:B------:R0:W5:Y:S02]  /*adf0*/  LDG.E.U8 R0, desc[UR14][R28.64+0xc8] ;  /* 0x0000c80e1c007981 */ /* 0x000164000c1e1100 */
.L_x_238:
[----:B------:R-:W-:Y:S05]  /*ae00*/  BSYNC B1 ;  /* 0x0000000000017941 */ /* 0x000fea0003800000 */
.L_x_237:
[----:B------:R-:W2:Y:S01]  /*ae10*/  LDL.LU R2, [R1] ;  /* 0x0000000001027983 */ /* 0x000ea20000300800 */
[----:B-----5:R-:W-:Y:S01]  /*ae20*/  LOP3.LUT R0, R0, 0xff, RZ, 0xc0, !PT ;  /* 0x000000ff00007812 */ /* 0x020fe200078ec0ff */
[----:B------:R-:W-:Y:S01]  /*ae30*/  BSSY B1, `(.L_x_239) ;  /* 0x000000b000017945 */ /* 0x000fe20003800000 */
[----:B------:R-:W-:Y:S02]  /*ae40*/  ISETP.LT.OR P3, PT, R35, 0xca, !P0 ;  /* 0x000000ca2300780c */ /* 0x000fe40004761670 */
[----:B------:R-:W-:-:S05]  /*ae50*/  F2FP.F16.E4M3.UNPACK_B R0, R0 ;  /* 0x00000000ff00723e */ /* 0x000fca00020006ff */
[----:B------:R-:W-:-:S05]  /*ae60*/  HADD2.F32 R0, -RZ, R0.H0_H0 ;  /* 0x20000000ff007230 */ /* 0x000fca0000004100 */
[----:B------:R-:W-:-:S04]  /*ae70*/  FMUL R0, R0, UR22 ;  /* 0x0000001600007c20 */ /* 0x000fc80008400000 */
[----:B--2---:R-:W-:-:S05]  /*ae80*/  FFMA R0, R2, UR21, R0 ;  /* 0x0000001502007c23 */ /* 0x004fca0008000000 */
[----:B0-----:R-:W-:Y:S02]  /*ae90*/  F2FP.SATFINITE.E4M3.F32.PACK_AB_MERGE_C R3, RZ, R0, RZ ;  /* 0x00000000ff03723e */ /* 0x001fe400048070ff */
[----:B------:R-:W-:-:S03]  /*aea0*/  PRMT R0, RZ, 0x7610, R0 ;  /* 0x00007610ff007816 */ /* 0x000fc60000000000 */
[----:B------:R0:W-:Y:S01]  /*aeb0*/  @!P4 STG.E.U8 desc[UR14][R24.64+0xc8], R3 ;  /* 0x0000c8031800c986 */ /* 0x0001e2000c10110e */
[----:B------:R-:W-:Y:S05]  /*aec0*/  @P3 BRA `(.L_x_240) ;  /* 0x0000000000043947 */ /* 0x000fea0003800000 */
[----:B------:R2:W5:Y:S02]  /*aed0*/  LDG.E.U8 R0, desc[UR14][R28.64+0xc9] ;  /* 0x0000c90e1c007981 */ /* 0x000564000c1e1100 */
.L_x_240:
[----:B------:R-:W-:Y:S05]  /*aee0*/  BSYNC B1 ;  /* 0x0000000000017941 */ /* 0x000fea0003800000 */
.L_x_239:
[----:B------:R-:W3:Y:S01]  /*aef0*/  LDL.LU R2, [R1+0x4] ;  /* 0x0000040001027983 */ /* 0x000ee20000300800 */
[----:B-----5:R-:W-:Y:S01]  /*af00*/  LOP3.LUT R0, R0, 0xff, RZ, 0xc0, !PT ;  /* 0x000000ff00007812 */ /* 0x020fe200078ec0ff */
[----:B------:R-:W-:Y:S01]  /*af10*/  BSSY B1, `(.L_x_241) ;  /* 0x000000b000017945 */ /* 0x000fe20003800000 */
[----:B------:R-:W-:Y:S02]  /*af20*/  ISETP.LT.OR P4, PT, R35, 0xc9, !P1 ;  /* 0x000000c92300780c */ /* 0x000fe40004f81670 */
[----:B------:R-:W-:-:S05]  /*af30*/  F2FP.F16.E4M3.UNPACK_B R0, R0 ;  /* 0x00000000ff00723e */ /* 0x000fca00020006ff */
[----:B------:R-:W-:-:S05]  /*af40*/  HADD2.F32 R0, -RZ, R0.H0_H0 ;  /* 0x20000000ff007230 */ /* 0x000fca0000004100 */
[----:B------:R-:W-:-:S04]  /*af50*/  FMUL R0, R0, UR22 ;  /* 0x0000001600007c20 */ /* 0x000fc80008400000 */
[----:B---3--:R-:W-:-:S05]  /*af60*/  FFMA R0, R2, UR21, R0 ;  /* 0x0000001502007c23 */ /* 0x008fca0008000000 */
[----:B0-----:R-:W-:Y:S02]  /*af70*/  F2FP.SATFINITE.E4M3.F32.PACK_AB_MERGE_C R3, RZ, R0, RZ ;  /* 0x00000000ff03723e */ /* 0x001fe400048070ff */
[----:B------:R-:W-:-:S03]  /*af80*/  PRMT R0, RZ, 0x7610, R0 ;  /* 0x00007610ff007816 */ /* 0x000fc60000000000 */
[----:B------:R0:W-:Y:S01]  /*af90*/  @!P3 STG.E.U8 desc[UR14][R24.64+0xc9], R3 ;  /* 0x0000c9031800b986 */ /* 0x0001e2000c10110e */
[----:B------:R-:W-:Y:S05]  /*afa0*/  @P4 BRA `(.L_x_242) ;  /* 0x0000000000044947 */ /* 0x000fea0003800000 */
[----:B------:R3:W5:Y:S02]  /*afb0*/  LDG.E.U8 R0, desc[UR14][R30.64+0xc8] ;  /* 0x0000c80e1e007981 */ /* 0x000764000c1e1100 */
.L_x_242:
[----:B------:R-:W-:Y:S05]  /*afc0*/  BSYNC B1 ;  /* 0x0000000000017941 */ /* 0x000fea0003800000 */
.L_x_241:
[----:B------:R-:W2:Y:S01]  /*afd0*/  LDL.LU R2, [R1+0x8] ;  /* 0x0000080001027983 */ /* 0x000ea20000300800 */
        /* <DEDUP_REMOVED lines=12> */
.L_x_244:
[----:B------:R-:W-:Y:S05]  /*b0a0*/  BSYNC B1 ;  /* 0x0000000000017941 */ /* 0x000fea0003800000 */
.L_x_243:
        /* <DEDUP_REMOVED lines=13> */
.L_x_246:
[----:B------:R-:W-:Y:S05]  /*b180*/  BSYNC B1 ;  /* 0x0000000000017941 */ /* 0x000fea0003800000 */
.L_x_245:
        /* <DEDUP_REMOVED lines=13> */
.L_x_248:
[----:B------:R-:W-:Y:S05]  /*b260*/  BSYNC B1 ;  /* 0x0000000000017941 */ /* 0x000fea0003800000 */
.L_x_247:
        /* <DEDUP_REMOVED lines=13> */
.L_x_250:
[----:B------:R-:W-:Y:S05]  /*b340*/  BSYNC B1 ;  /* 0x0000000000017941 */ /* 0x000fea0003800000 */
.L_x_249:
        /* <DEDUP_REMOVED lines=13> */
.L_x_252:
[----:B------:R-:W-:Y:S05]  /*b420*/  BSYNC B1 ;  /* 0x0000000000017941 */ /* 0x000fea0003800000 */
.L_x_251:
        /* <DEDUP_REMOVED lines=13> */
.L_x_254:
[----:B------:R-:W-:Y:S05]  /*b500*/  BSYNC B1 ;  /* 0x0000000000017941 */ /* 0x000fea0003800000 */
.L_x_253:
        /* <DEDUP_REMOVED lines=13> */
.L_x_256:
[----:B------:R-:W-:Y:S05]  /*b5e0*/  BSYNC B1 ;  /* 0x0000000000017941 */ /* 0x000fea0003800000 */
.L_x_255:
        /* <DEDUP_REMOVED lines=13> */
.L_x_258:
[----:B------:R-:W-:Y:S05]  /*b6c0*/  BSYNC B1 ;  /* 0x0000000000017941 */ /* 0x000fea0003800000 */
.L_x_257:
        /* <DEDUP_REMOVED lines=13> */
.L_x_260:
[----:B------:R-:W-:Y:S05]  /*b7a0*/  BSYNC B1 ;  /* 0x0000000000017941 */ /* 0x000fea0003800000 */
.L_x_259:
        /* <DEDUP_REMOVED lines=13> */
.L_x_262:
[----:B------:R-:W-:Y:S05]  /*b880*/  BSYNC B1 ;  /* 0x0000000000017941 */ /* 0x000fea0003800000 */
.L_x_261:
        /* <DEDUP_REMOVED lines=13> */
.L_x_264:
[----:B------:R-:W-:Y:S05]  /*b960*/  BSYNC B1 ;  /* 0x0000000000017941 */ /* 0x000fea0003800000 */
.L_x_263:
        /* <DEDUP_REMOVED lines=13> */
.L_x_266:
[----:B------:R-:W-:Y:S05]  /*ba40*/  BSYNC B1 ;  /* 0x0000000000017941 */ /* 0x000fea0003800000 */
.L_x_265:
        /* <DEDUP_REMOVED lines=13> */
.L_x_268:
[----:B------:R-:W-:Y:S05]  /*bb20*/  BSYNC B1 ;  /* 0x0000000000017941 */ /* 0x000fea0003800000 */
.L_x_267:
        /* <DEDUP_REMOVED lines=13> */
.L_x_270:
[----:B------:R-:W-:Y:S05]  /*bc00*/  BSYNC B1 ;  /* 0x0000000000017941 */ /* 0x000fea0003800000 */
.L_x_269:
        /* <DEDUP_REMOVED lines=13> */
.L_x_272:
[----:B------:R-:W-:Y:S05]  /*bce0*/  BSYNC B1 ;  /* 0x0000000000017941 */ /* 0x000fea0003800000 */
.L_x_271:
        /* <DEDUP_REMOVED lines=13> */
.L_x_274:
[----:B------:R-:W-:Y:S05]  /*bdc0*/  BSYNC B1 ;  /* 0x0000000000017941 */ /* 0x000fea0003800000 */
.L_x_273:
        /* <DEDUP_REMOVED lines=13> */
.L_x_276:
[----:B------:R-:W-:Y:S05]  /*bea0*/  BSYNC B1 ;  /* 0x0000000000017941 */ /* 0x000fea0003800000 */
.L_x_275:
        /* <DEDUP_REMOVED lines=13> */
.L_x_278:
[----:B------:R-:W-:Y:S05]  /*bf80*/  BSYNC B1 ;  /* 0x0000000000017941 */ /* 0x000fea0003800000 */
.L_x_277:
        /* <DEDUP_REMOVED lines=13> */
.L_x_280:
[----:B------:R-:W-:Y:S05]  /*c060*/  BSYNC B1 ;  /* 0x0000000000017941 */ /* 0x000fea0003800000 */
.L_x_279:
        /* <DEDUP_REMOVED lines=13> */
.L_x_282:
[----:B------:R-:W-:Y:S05]  /*c140*/  BSYNC B1 ;  /* 0x0000000000017941 */ /* 0x000fea0003800000 */
.L_x_281:
        /* <DEDUP_REMOVED lines=13> */
.L_x_284:
[----:B------:R-:W-:Y:S05]  /*c220*/  BSYNC B1 ;  /* 0x0000000000017941 */ /* 0x000fea0003800000 */
.L_x_283:
        /* <DEDUP_REMOVED lines=13> */
.L_x_286:
[----:B------:R-:W-:Y:S05]  /*c300*/  BSYNC B1 ;  /* 0x0000000000017941 */ /* 0x000fea0003800000 */
.L_x_285:
        /* <DEDUP_REMOVED lines=13> */
.L_x_288:
[----:B------:R-:W-:Y:S05]  /*c3e0*/  BSYNC B1 ;  /* 0x0000000000017941 */ /* 0x000fea0003800000 */
.L_x_287:
        /* <DEDUP_REMOVED lines=13> */
.L_x_290:
[----:B------:R-:W-:Y:S05]  /*c4c0*/  BSYNC B1 ;  /* 0x0000000000017941 */ /* 0x000fea0003800000 */
.L_x_289:
        /* <DEDUP_REMOVED lines=13> */
.L_x_292:
[----:B------:R-:W-:Y:S05]  /*c5a0*/  BSYNC B1 ;  /* 0x0000000000017941 */ /* 0x000fea0003800000 */
.L_x_291:
[----:B------:R-:W-:Y:S05]  /*c5b0*/  @P1 BRA `(.L_x_293) ;  /* 0x00000020009c1947 */ /* 0x000fea0003800000 */
[----:B------:R-:W2:Y:S01]  /*c5c0*/  LDL.LU R2, [R1+0x6c] ;  /* 0x00006c0001027983 */ /* 0x000ea20000300800 */
[----:B-----5:R-:W-:-:S04]  /*c5d0*/  LOP3.LUT R0, R0, 0xff, RZ, 0xc0, !PT ;  /* 0x000000ff00007812 */ /* 0x020fc800078ec0ff */
[----:B------:R-:W-:-:S05]  /*c5e0*/  F2FP.F16.E4M3.UNPACK_B R0, R0 ;  /* 0x00000000ff00723e */ /* 0x000fca00020006ff */
[----:B------:R-:W-:-:S05]  /*c5f0*/  HADD2.F32 R0, -RZ, R0.H0_H0 ;  /* 0x20000000ff007230 */ /* 0x000fca0000004100 */
[----:B------:R-:W-:-:S04]  /*c600*/  FMUL R0, R0, UR22 ;  /* 0x0000001600007c20 */ /* 0x000fc80008400000 */
[----:B--2---:R-:W-:-:S05]  /*c610*/  FFMA R0, R2, UR21, R0 ;  /* 0x0000001502007c23 */ /* 0x004fca0008000000 */
[----:B0-----:R-:W-:-:S05]  /*c620*/  F2FP.SATFINITE.E4M3.F32.PACK_AB_MERGE_C R3, RZ, R0, RZ ;  /* 0x00000000ff03723e */ /* 0x001fca00048070ff */
[----:B------:R0:W-:Y:S01]  /*c630*/  STG.E.U8 desc[UR14][R26.64+0xf9], R3 ;  /* 0x0000f9031a007986 */ /* 0x0001e2000c10110e */
[----:B------:R-:W-:Y:S05]  /*c640*/  BRA `(.L_x_293) ;  /* 0x0000002000787947 */ /* 0x000fea0003800000 */
.L_x_36:
[----:B------:R-:W-:Y:S01]  /*c650*/  ISETP.GE.AND P1, PT, R38, 0x1, PT ;  /* 0x000000012600780c */ /* 0x000fe20003f26270 */
[----:B------:R-:W-:Y:S01]  /*c660*/  FMUL R228, R228, UR21 ;  /* 0x00000015e4e47c20 */ /* 0x000fe20008400000 */
[----:B------:R-:W-:Y:S01]  /*c670*/  FMUL R227, R227, UR21 ;  /* 0x00000015e3e37c20 */ /* 0x000fe20008400000 */
[----:B------:R-:W-:Y:S01]  /*c680*/  ISETP.GE.AND P0, PT, R38, 0x9, PT ;  /* 0x000000092600780c */ /* 0x000fe20003f06270 */
[----:B------:R-:W-:Y:S01]  /*c690*/  FMUL R226, R226, UR21 ;  /* 0x00000015e2e27c20 */ /* 0x000fe20008400000 */
[C---:B------:R-:W-:Y:S02]  /*c6a0*/  ISETP.LT.OR P4, PT, R35.reuse, 0x1, !P1 ;  /* 0x000000012300780c */ /* 0x040fe40004f81670 */
[----:B------:R-:W-:Y:S02]  /*c6b0*/  ISETP.LT.OR P5, PT, R35, 0x2, !P1 ;  /* 0x000000022300780c */ /* 0x000fe40004fa1670 */
[----:B------:R-:W-:Y:S02]  /*c6c0*/  F2FP.SATFINITE.E4M3.F32.PACK_AB_MERGE_C R29, RZ, R228, RZ ;  /* 0x000000e4ff1d723e */ /* 0x000fe400048070ff */
[----:B------:R-:W-:-:S02]  /*c6d0*/  F2FP.SATFINITE.E4M3.F32.PACK_AB_MERGE_C R227, RZ, R227, RZ ;  /* 0x000000e3ffe3723e */ /* 0x000fc400048070ff */
[----:B------:R-:W-:Y:S01]  /*c6e0*/  ISETP.LT.OR P3, PT, R35, 0x1, !P0 ;  /* 0x000000012300780c */ /* 0x000fe20004761670 */
[----:B------:R-:W-:-:S04]  /*c6f0*/  FMUL R225, R225, UR21 ;  /* 0x00000015e1e17c20 */ /* 0x000fc80008400000 */
[----:B------:R0:W-:Y:S01]  /*c700*/  @!P4 STG.E.U8 desc[UR14][R24.64], R29 ;  /* 0x0000001d1800c986 */ /* 0x0001e2000c10110e */
[----:B------:R-:W-:-:S03]  /*c710*/  ISETP.LT.OR P4, PT, R35, 0x2, !P0 ;  /* 0x000000022300780c */ /* 0x000fc60004781670 */
[----:B------:R2:W-:Y:S01]  /*c720*/  @!P5 STG.E.U8 desc[UR14][R24.64+0x1], R227 ;  /* 0x000001e31800d986 */ /* 0x0005e2000c10110e */
[C---:B------:R-:W-:Y:S01]  /*c730*/  ISETP.LT.OR P5, PT, R35.reuse, 0x9, !P1 ;  /* 0x000000092300780c */ /* 0x040fe20004fa1670 */
[----:B------:R-:W-:Y:S01]  /*c740*/  FMUL R224, R224, UR21 ;  /* 0x00000015e0e07c20 */ /* 0x000fe20008400000 */
[----:B------:R-:W-:Y:S01]  /*c750*/  ISETP.LT.OR P6, PT, R35, 0xa, !P1 ;  /* 0x0000000a2300780c */ /* 0x000fe20004fc1670 */
[----:B------:R-:W-:Y:S01]  /*c760*/  FMUL R223, R223, UR21 ;  /* 0x00000015dfdf7c20 */ /* 0x000fe20008400000 */
[----:B------:R-:W-:Y:S02]  /*c770*/  F2FP.SATFINITE.E4M3.F32.PACK_AB_MERGE_C R31, RZ, R226, RZ ;  /* 0x000000e2ff1f723e */ /* 0x000fe400048070ff */
[----:B------:R-:W-:Y:S02]  /*c780*/  F2FP.SATFINITE.E4M3.F32.PACK_AB_MERGE_C R225, RZ, R225, RZ ;  /* 0x000000e1ffe1723e */ /* 0x000fe400048070ff */
[----:B0-----:R-:W-:Y:S01]  /*c790*/  F2FP.SATFINITE.E4M3.F32.PACK_AB_MERGE_C R29, RZ, R224, RZ ;  /* 0x000000e0ff1d723e */ /* 0x001fe200048070ff */
[----:B------:R-:W-:Y:S01]  /*c7a0*/  @!P3 STG.E.U8 desc[UR14][R26.64], R31 ;  /* 0x0000001f1a00b986 */ /* 0x000fe2000c10110e */
[----:B------:R-:W-:-:S02]  /*c7b0*/  F2FP.SATFINITE.E4M3.F32.PACK_AB_MERGE_C R223, RZ, R223, RZ ;  /* 0x000000dfffdf723e */ /* 0x000fc400048070ff */
[C---:B------:R-:W-:Y:S01]  /*c7c0*/  ISETP.LT.OR P3, PT, R35.reuse, 0x9, !P0 ;  /* 0x000000092300780c */ /* 0x040fe20004761670 */
[----:B------:R-:W-:Y:S01]  /*c7d0*/  @!P4 STG.E.U8 desc[UR14][R26.64+0x1], R225 ;  /* 0x000001e11a00c986 */ /* 0x000fe2000c10110e */
[----:B------:R-:W-:-:S03]  /*c7e0*/  ISETP.LT.OR P4, PT, R35, 0xa, !P0 ;  /* 0x0000000a2300780c */ /* 0x000fc60004781670 */
[----:B------:R0:W-:Y:S01]  /*c7f0*/  @!P5 STG.E.U8 desc[UR14][R24.64+0x8], R29 ;  /* 0x0000081d1800d986 */ /* 0x0001e2000c10110e */
[----:B------:R-:W-:Y:S01]  /*c800*/  ISETP.LT.OR P5, PT, R35, 0x11, !P1 ;  /* 0x000000112300780c */ /* 0x000fe20004fa1670 */
[----:B------:R-:W-:Y:S01]  /*c810*/  FMUL R222, R222, UR21 ;  /* 0x00000015dede7c20 */ /* 0x000fe20008400000 */
[----:B------:R-:W-:Y:S01]  /*c820*/  FMUL R221, R221, UR21 ;  /* 0x00000015dddd7c20 */ /* 0x000fe20008400000 */
[----:B------:R-:W-:Y:S01]  /*c830*/  FMUL R220, R220, UR21 ;  /* 0x00000015dcdc7c20 */ /* 0x000fe20008400000 */
[----:B------:R-:W-:Y:S01]  /*c840*/  @!P6 STG.E.U8 desc[UR14][R24.64+0x9], R223 ;  /* 0x000009df1800e986 */ /* 0x000fe2000c10110e */
[----:B------:R-:W-:Y:S01]  /*c850*/  ISETP.LT.OR P6, PT, R35, 0x12, !P1 ;  /* 0x000000122300780c */ /* 0x000fe20004fc1670 */
[----:B------:R-:W-:Y:S01]  /*c860*/  FMUL R219, R219, UR21 ;  /* 0x00000015dbdb7c20 */ /* 0x000fe20008400000 */
[----:B------:R-:W-:Y:S01]  /*c870*/  F2FP.SATFINITE.E4M3.F32.PACK_AB_MERGE_C R33, RZ, R222, RZ ;  /* 0x000000deff21723e */ /* 0x000fe200048070ff */
[----:B--2---:R-:W2:Y:S01]  /*c880*/  LDL.LU R227, [R1+0x8] ;  /* 0x0000080001e37983 */ /* 0x004ea20000300800 */
[----:B------:R-:W-:-:S02]  /*c890*/  F2FP.SATFINITE.E4M3.F32.PACK_AB_MERGE_C R221, RZ, R221, RZ ;  /* 0x000000ddffdd723e */ /* 0x000fc400048070ff */
[----:B0-----:R-:W-:Y:S01]  /*c8a0*/  F2FP.SATFINITE.E4M3.F32.PACK_AB_MERGE_C R29, RZ, R220, RZ ;  /* 0x000000dcff1d723e */ /* 0x001fe200048070ff */
[----:B------:R-:W3:Y:S04]  /*c8b0*/  LDL.LU R226, [R1+0x4] ;  /* 0x0000040001e27983 */ /* 0x000ee80000300800 */
[----:B------:R-:W4:Y:S01]  /*c8c0*/  LDL.LU R224, [R1] ;  /* 0x0000000001e07983 */ /* 0x000f220000300800 */
[----:B------:R-:W-:-:S03]  /*c8d0*/  F2FP.SATFINITE.E4M3.F32.PACK_AB_MERGE_C R219, RZ, R219, RZ ;  /* 0x000000dbffdb723e */ /* 0x000fc600048070ff */
[----:B------:R-:W-:Y:S01]  /*c8e0*/  @!P3 STG.E.U8 desc[UR14][R26.64+0x8], R33 ;  /* 0x000008211a00b986 */ /* 0x000fe2000c10110e */
[----:B------:R-:W-:-:S03]  /*c8f0*/  ISETP.LT.OR P3, PT, R35, 0x11, !P0 ;  /* 0x000000112300780c */ /* 0x000fc60004761670 */
        /* <DEDUP_REMOVED lines=11> */
[----:B------:R-:W-:Y:S01]  /*c9b0*/  FMUL R214, R214, UR21 ;  /* 0x00000015d6d67c20 */ /* 0x000fe20008400000 */
[----:B------:R-:W-:Y:S01]  /*c9c0*/  F2FP.SATFINITE.E4M3.F32.PACK_AB_MERGE_C R217, RZ, R217, RZ ;  /* 0x000000d9ffd9723e */ /* 0x000fe200048070ff */
[----:B------:R-:W-:Y:S01]  /*c9d0*/  FMUL R213, R213, UR21 ;  /* 0x00000015d5d57c20 */ /* 0x000fe20008400000 */
[----:B0-----:R-:W-:Y:S01]  /*c9e0*/  F2FP.SATFINITE.E4M3.F32.PACK_AB_MERGE_C R29, RZ, R216, RZ ;  /* 0x000000d8ff1d723e */ /* 0x001fe200048070ff */
[----:B------:R-:W-:Y:S01]  /*c9f0*/  @!P3 STG.E.U8 desc[UR14][R26.64+0x10], R31 ;  /* 0x0000101f1a00b986 */ /* 0x000fe2000c10110e */
[----:B------:R-:W-:-:S02]  /*ca00*/  F2FP.SATFINITE.E4M3.F32.PACK_AB_MERGE_C R215, RZ, R215, RZ ;  /* 0x000000d7ffd7723e */ /* 0x000fc400048070ff */
[C---:B------:R-:W-:Y:S01]  /*ca10*/  ISETP.LT.OR P3, PT, R35.reuse, 0x19, !P0 ;  /* 0x000000192300780c */ /* 0x040fe20004761670 */
[----:B------:R-:W-:Y:S01]  /*ca20*/  @!P4 STG.E.U8 desc[UR14][R26.64+0x11], R217 ;  /* 0x000011d91a00c986 */ /* 0x000fe2000c10110e */
[----:B------:R-:W-:-:S03]  /*ca30*/  ISETP.LT.OR P4, PT, R35, 0x1a, !P0 ;  /* 0x0000001a2300780c */ /* 0x000fc60004781670 */
[----:B------:R0:W-:Y:S01]  /*ca40*/  @!P5 STG.E.U8 desc[UR14][R24.64+0x18], R29 ;  /* 0x0000181d1800d986 */ /* 0x0001e2000c10110e */
[C---:B------:R-:W-:Y:S01]  /*ca50*/  ISETP.LT.OR P5, PT, R35.reuse, 0x21, !P1 ;  /* 0x000000212300780c */ /* 0x040fe20004fa1670 */
[----:B------:R-:W-:Y:S02]  /*ca60*/  FMUL R212, R212, UR21 ;  /* 0x00000015d4d47c20 */ /* 0x000fe40008400000 */
[----:B------:R-:W-:Y:S01]  /*ca70*/  @!P6 STG.E.U8 desc[UR14][R24.64+0x19], R215 ;  /* 0x000019d71800e986 */ /* 0x000fe2000c10110e */
[----:B------:R-:W-:Y:S01]  /*ca80*/  ISETP.LT.OR P6, PT, R35, 0x22, !P1 ;  /* 0x000000222300780c */ /* 0x000fe20004fc1670 */
[----:B------:R-:W-:Y:S01]  /*ca90*/  FMUL R211, R211, UR21 ;  /* 0x00000015d3d37c20 */ /* 0x000fe20008400000 */
[----:B------:R-:W-:Y:S01]  /*caa0*/  F2FP.SATFINITE.E4M3.F32.PACK_AB_MERGE_C R33, RZ, R214, RZ ;  /* 0x000000d6ff21723e */ /* 0x000fe200048070ff */
[----:B------:R-:W-:Y:S01]  /*cab0*/  FMUL R210, R210, UR21 ;  /* 0x00000015d2d27c20 */ /* 0x000fe20008400000 */
[----:B------:R-:W-:Y:S01]  /*cac0*/  F2FP.SATFINITE.E4M3.F32.PACK_AB_MERGE_C R213, RZ, R213, RZ ;  /* 0x000000d5ffd5723e */ /* 0x000fe200048070ff */
[----:B------:R-:W-:Y:S01]  /*cad0*/  FMUL R209, R209, UR21 ;  /* 0x00000015d1d17c20 */ /* 0x000fe20008400000 */
        /* <DEDUP_REMOVED lines=8> */
[----:B------:R-:W-:-:S03]  /*cb60*/  ISETP.LT.OR P5, PT, R35, 0x29, !P1 ;  /* 0x000000292300780c */ /* 0x000fc60004fa1670 */
        /* <DEDUP_REMOVED lines=240> */
[----:B------:R1:W-:Y:S01]  /*da70*/  @!P6 STG.E.U8 desc[UR14][R24.64+0x99], R23 ;  /* 0x000099171800e986 */ /* 0x0003e2000c10110e */
        /* <DEDUP_REMOVED lines=11> */
[----:B------:R0:W-:Y:S01]  /*db30*/  @!P4 STG.E.U8 desc[UR14][R26.64+0x99], R21 ;  /* 0x000099151a00c986 */ /* 0x0001e2000c10110e */
[----:B------:R-:W-:-:S03]  /*db40*/  ISETP.LT.OR P4, PT, R35, 0xa2, !P0 ;  /* 0x000000a22300780c */ /* 0x000fc60004781670 */
[----:B------:R-:W-:Y:S01]  /*db50*/  @!P5 STG.E.U8 desc[UR14][R24.64+0xa0], R29 ;  /* 0x0000a01d1800d986 */ /* 0x000fe2000c10110e */
[----:B------:R-:W-:-:S03]  /*db60*/  ISETP.LT.OR P5, PT, R35, 0xa9, !P1 ;  /* 0x000000a92300780c */ /* 0x000fc60004fa1670 */
[----:B------:R2:W-:Y:S01]  /*db70*/  @!P6 STG.E.U8 desc[UR14][R24.64+0xa1], R19 ;  /* 0x0000a1131800e986 */ /* 0x0005e2000c10110e */
[----:B------:R-:W-:Y:S01]  /*db80*/  ISETP.LT.OR P6, PT, R35, 0xaa, !P1 ;  /* 0x000000aa2300780c */ /* 0x000fe20004fc1670 */
[----:B------:R-:W-:Y:S01]  /*db90*/  FMUL R15, R15, UR21 ;  /* 0x000000150f0f7c20 */ /* 0x000fe20008400000 */
[----:B-1----:R-:W-:Y:S01]  /*dba0*/  F2FP.SATFINITE.E4M3.F32.PACK_AB_MERGE_C R23, RZ, R18, RZ ;  /* 0x00000012ff17723e */ /* 0x002fe200048070ff */
[----:B------:R-:W-:Y:S01]  /*dbb0*/  FMUL R14, R14, UR21 ;  /* 0x000000150e0e7c20 */ /* 0x000fe20008400000 */
[----:B------:R-:W-:Y:S01]  /*dbc0*/  F2FP.SATFINITE.E4M3.F32.PACK_AB_MERGE_C R17, RZ, R17, RZ ;  /* 0x00000011ff11723e */ /* 0x000fe200048070ff */
[----:B------:R-:W-:Y:S01]  /*dbd0*/  FMUL R13, R13, UR21 ;  /* 0x000000150d0d7c20 */ /* 0x000fe20008400000 */
[----:B0-----:R-:W-:Y:S01]  /*dbe0*/  F2FP.SATFINITE.E4M3.F32.PACK_AB_MERGE_C R21, RZ, R16, RZ ;  /* 0x00000010ff15723e */ /* 0x001fe200048070ff */
[----:B------:R-:W-:Y:S01]  /*dbf0*/  @!P3 STG.E.U8 desc[UR14][R26.64+0xa0], R23 ;  /* 0x0000a0171a00b986 */ /* 0x000fe2000c10110e */
[----:B------:R-:W-:Y:S02]  /*dc00*/  F2FP.SATFINITE.E4M3.F32.PACK_AB_MERGE_C R15, RZ, R15, RZ ;  /* 0x0000000fff0f723e */ /* 0x000fe400048070ff */
[C---:B------:R-:W-:Y:S01]  /*dc10*/  ISETP.LT.OR P3, PT, R35.reuse, 0xa9, !P0 ;  /* 0x000000a92300780c */ /* 0x040fe20004761670 */
[----:B------:R-:W-:Y:S01]  /*dc20*/  @!P4 STG.E.U8 desc[UR14][R26.64+0xa1], R17 ;  /* 0x0000a1111a00c986 */ /* 0x000fe2000c10110e */
[----:B------:R-:W-:-:S03]  /*dc30*/  ISETP.LT.OR P4, PT, R35, 0xaa, !P0 ;  /* 0x000000aa2300780c */ /* 0x000fc60004781670 */
[----:B------:R-:W-:Y:S01]  /*dc40*/  @!P5 STG.E.U8 desc[UR14][R24.64+0xa8], R21 ;  /* 0x0000a8151800d986 */ /* 0x000fe2000c10110e */
[C---:B------:R-:W-:Y:S01]  /*dc50*/  ISETP.LT.OR P5, PT, R35.reuse, 0xb1, !P1 ;  /* 0x000000b12300780c */ /* 0x040fe20004fa1670 */
[----:B------:R-:W-:Y:S02]  /*dc60*/  FMUL R12, R12, UR21 ;  /* 0x000000150c0c7c20 */ /* 0x000fe40008400000 */
[----:B------:R0:W-:Y:S01]  /*dc70*/  @!P6 STG.E.U8 desc[UR14][R24.64+0xa9], R15 ;  /* 0x0000a90f1800e986 */ /* 0x0001e2000c10110e */
[----:B------:R-:W-:Y:S01]  /*dc80*/  ISETP.LT.OR P6, PT, R35, 0xb2, !P1 ;  /* 0x000000b22300780c */ /* 0x000fe20004fc1670 */
[----:B------:R-:W-:Y:S01]  /*dc90*/  FMUL R11, R11, UR21 ;  /* 0x000000150b0b7c20 */ /* 0x000fe20008400000 */
[----:B--2---:R-:W-:Y:S01]  /*dca0*/  F2FP.SATFINITE.E4M3.F32.PACK_AB_MERGE_C R19, RZ, R14, RZ ;  /* 0x0000000eff13723e */ /* 0x004fe200048070ff */
[----:B------:R-:W2:Y:S01]  /*dcb0*/  LDL.LU R223, [R1+0x18] ;  /* 0x0000180001df7983 */ /* 0x000ea20000300800 */
[----:B------:R-:W-:Y:S02]  /*dcc0*/  F2FP.SATFINITE.E4M3.F32.PACK_AB_MERGE_C R13, RZ, R13, RZ ;  /* 0x0000000dff0d723e */ /* 0x000fe400048070ff */
[----:B------:R-:W-:Y:S01]  /*dcd0*/  F2FP.SATFINITE.E4M3.F32.PACK_AB_MERGE_C R11, RZ, R11, RZ ;  /* 0x0000000bff0b723e */ /* 0x000fe200048070ff */
[----:B------:R-:W-:Y:S01]  /*dce0*/  @!P3 STG.E.U8 desc[UR14][R26.64+0xa8], R19 ;  /* 0x0000a8131a00b986 */ /* 0x000fe2000c10110e */
[----:B0-----:R-:W-:-:S03]  /*dcf0*/  F2FP.SATFINITE.E4M3.F32.PACK_AB_MERGE_C R15, RZ, R12, RZ ;  /* 0x0000000cff0f723e */ /* 0x001fc600048070ff */
[----:B------:R0:W-:Y:S01]  /*dd00*/  @!P4 STG.E.U8 desc[UR14][R26.64+0xa9], R13 ;  /* 0x0000a90d1a00c986 */ /* 0x0001e2000c10110e */
[C---:B------:R-:W-:Y:S02]  /*dd10*/  ISETP.LT.OR P3, PT, R35.reuse, 0xb1, !P0 ;  /* 0x000000b12300780c */ /* 0x040fe40004761670 */
[C---:B------:R-:W-:Y:S01]  /*dd20*/  ISETP.LT.OR P4, PT, R35.reuse, 0xb2, !P0 ;  /* 0x000000b22300780c */ /* 0x040fe20004781670 */
[----:B------:R-:W-:Y:S01]  /*dd30*/  @!P5 STG.E.U8 desc[UR14][R24.64+0xb0], R15 ;  /* 0x0000b00f1800d986 */ /* 0x000fe2000c10110e */
[----:B------:R-:W-:Y:S01]  /*dd40*/  ISETP.LT.OR P5, PT, R35, 0xb9, !P1 ;  /* 0x000000b92300780c */ /* 0x000fe20004fa1670 */
[----:B------:R-:W-:Y:S01]  /*dd50*/  FMUL R10, R10, UR21 ;  /* 0x000000150a0a7c20 */ /* 0x000fe20008400000 */
[----:B------:R-:W-:Y:S01]  /*dd60*/  FMUL R9, R9, UR21 ;  /* 0x0000001509097c20 */ /* 0x000fe20008400000 */
[----:B------:R-:W2:Y:S01]  /*dd70*/  LDL.LU R222, [R1+0x14] ;  /* 0x0000140001de7983 */ /* 0x000ea20000300800 */
[----:B------:R-:W-:-:S03]  /*dd80*/  FMUL R8, R8, UR21 ;  /* 0x0000001508087c20 */ /* 0x000fc60008400000 */
[----:B------:R-:W2:Y:S01]  /*dd90*/  LDL.LU R220, [R1+0x10] ;  /* 0x0000100001dc7983 */ /* 0x000ea20000300800 */
[----:B------:R-:W-:-:S03]  /*dda0*/  F2FP.SATFINITE.E4M3.F32.PACK_AB_MERGE_C R17, RZ, R10, RZ ;  /* 0x0000000aff11723e */ /* 0x000fc600048070ff */
[----:B------:R-:W2:Y:S01]  /*ddb0*/  LDL.LU R221, [R1+0xc] ;  /* 0x00000c0001dd7983 */ /* 0x000ea20000300800 */
[----:B------:R-:W-:Y:S01]  /*ddc0*/  F2FP.SATFINITE.E4M3.F32.PACK_AB_MERGE_C R9, RZ, R9, RZ ;  /* 0x00000009ff09723e */ /* 0x000fe200048070ff */
[----:B------:R-:W-:Y:S01]  /*ddd0*/  FMUL R7, R7, UR21 ;  /* 0x0000001507077c20 */ /* 0x000fe20008400000 */
[----:B0-----:R-:W-:Y:S01]  /*dde0*/  F2FP.SATFINITE.E4M3.F32.PACK_AB_MERGE_C R13, RZ, R8, RZ ;  /* 0x00000008ff0d723e */ /* 0x001fe200048070ff */
[----:B------:R0:W-:Y:S01]  /*ddf0*/  @!P6 STG.E.U8 desc[UR14][R24.64+0xb1], R11 ;  /* 0x0000b10b1800e986 */ /* 0x0001e2000c10110e */
[----:B------:R-:W-:Y:S01]  /*de00*/  ISETP.LT.OR P6, PT, R35, 0xba, !P1 ;  /* 0x000000ba2300780c */ /* 0x000fe20004fc1670 */
[----:B-----5:R-:W-:Y:S01]  /*de10*/  FMUL R2, R2, UR21 ;  /* 0x0000001502027c20 */ /* 0x020fe20008400000 */
[----:B------:R-:W-:Y:S01]  /*de20*/  F2FP.SATFINITE.E4M3.F32.PACK_AB_MERGE_C R7, RZ, R7, RZ ;  /* 0x00000007ff07723e */ /* 0x000fe200048070ff */
[----:B------:R-:W-:Y:S01]  /*de30*/  @!P3 STG.E.U8 desc[UR14][R26.64+0xb0], R17 ;  /* 0x0000b0111a00b986 */ /* 0x000fe2000c10110e */
[----:B------:R-:W-:Y:S01]  /*de40*/  FMUL R3, R3, UR21 ;  /* 0x0000001503037c20 */ /* 0x000fe20008400000 */
[----:B------:R-:W-:Y:S01]  /*de50*/  FMUL R4, R4, UR21 ;  /* 0x0000001504047c20 */ /* 0x000fe20008400000 */
[C---:B------:R-:W-:Y:S01]  /*de60*/  ISETP.LT.OR P3, PT, R35.reuse, 0xb9, !P0 ;  /* 0x000000b92300780c */ /* 0x040fe20004761670 */
[----:B------:R1:W-:Y:S01]  /*de70*/  @!P4 STG.E.U8 desc[UR14][R26.64+0xb1], R9 ;  /* 0x0000b1091a00c986 */ /* 0x0003e2000c10110e */
[----:B------:R-:W-:Y:S01]  /*de80*/  ISETP.LT.OR P4, PT, R35, 0xba, !P0 ;  /* 0x000000ba2300780c */ /* 0x000fe20004781670 */
[----:B------:R-:W-:Y:S01]  /*de90*/  FMUL R6, R6, UR21 ;  /* 0x0000001506067c20 */ /* 0x000fe20008400000 */
[----:B------:R-:W-:Y:S01]  /*dea0*/  FMUL R5, R5, UR21 ;  /* 0x0000001505057c20 */ /* 0x000fe20008400000 */
[----:B------:R3:W-:Y:S01]  /*deb0*/  @!P5 STG.E.U8 desc[UR14][R24.64+0xb8], R13 ;  /* 0x0000b80d1800d986 */ /* 0x0007e2000c10110e */
[----:B------:R-:W-:Y:S01]  /*dec0*/  ISETP.LT.OR P5, PT, R35, 0xc1, !P1 ;  /* 0x000000c12300780c */ /* 0x000fe20004fa1670 */
[----:B------:R-:W-:Y:S01]  /*ded0*/  FMUL R0, R0, UR21 ;  /* 0x0000001500007c20 */ /* 0x000fe20008400000 */
[----:B0-----:R-:W-:Y:S01]  /*dee0*/  F2FP.SATFINITE.E4M3.F32.PACK_AB_MERGE_C R11, RZ, R6, RZ ;  /* 0x00000006ff0b723e */ /* 0x001fe200048070ff */
[----:B------:R-:W2:Y:S01]  /*def0*/  LDL.LU R225, [R1+0x1c] ;  /* 0x00001c0001e17983 */ /* 0x000ea20000300800 */
[----:B------:R-:W-:-:S03]  /*df00*/  F2FP.SATFINITE.E4M3.F32.PACK_AB_MERGE_C R5, RZ, R5, RZ ;  /* 0x00000005ff05723e */ /* 0x000fc600048070ff */
[----:B------:R0:W-:Y:S01]  /*df10*/  @!P6 STG.E.U8 desc[UR14][R24.64+0xb9], R7 ;  /* 0x0000b9071800e986 */ /* 0x0001e2000c10110e */
[----:B-1----:R-:W-:Y:S01]  /*df20*/  F2FP.SATFINITE.E4M3.F32.PACK_AB_MERGE_C R9, RZ, R4, RZ ;  /* 0x00000004ff09723e */ /* 0x002fe200048070ff */
[----:B------:R-:W-:Y:S01]  /*df30*/  FMUL R4, R227, UR21 ;  /* 0x00000015e3047c20 */ /* 0x000fe20008400000 */
[C---:B------:R-:W-:Y:S01]  /*df40*/  ISETP.LT.OR P6, PT, R35.reuse, 0xc2, !P1 ;  /* 0x000000c22300780c */ /* 0x040fe20004fc1670 */
[----:B------:R-:W-:Y:S01]  /*df50*/  @!P3 STG.E.U8 desc[UR14][R26.64+0xb8], R11 ;  /* 0x0000b80b1a00b986 */ /* 0x000fe2000c10110e */
[----:B---3--:R-:W-:Y:S01]  /*df60*/  F2FP.SATFINITE.E4M3.F32.PACK_AB_MERGE_C R13, RZ, R2, RZ ;  /* 0x00000002ff0d723e */ /* 0x008fe200048070ff */
[----:B----4-:R-:W-:Y:S01]  /*df70*/  FMUL R2, R224, UR21 ;  /* 0x00000015e0027c20 */ /* 0x010fe20008400000 */
[----:B------:R-:W-:Y:S01]  /*df80*/  ISETP.LT.OR P3, PT, R35, 0xc1, !P0 ;  /* 0x000000c12300780c */ /* 0x000fe20004761670 */
[----:B------:R-:W3:Y:S01]  /*df90*/  LDL.LU R224, [R1+0x20] ;  /* 0x0000200001e07983 */ /* 0x000ee20000300800 */
[----:B0-----:R-:W-:Y:S01]  /*dfa0*/  F2FP.SATFINITE.E4M3.F32.PACK_AB_MERGE_C R7, RZ, R3, RZ ;  /* 0x00000003ff07723e */ /* 0x001fe200048070ff */
[----:B------:R-:W-:-:S02]  /*dfb0*/  FMUL R3, R226, UR21 ;  /* 0x00000015e2037c20 */ /* 0x000fc40008400000 */
[----:B------:R0:W-:Y:S01]  /*dfc0*/  @!P4 STG.E.U8 desc[UR14][R26.64+0xb9], R5 ;  /* 0x0000b9051a00c986 */ /* 0x0001e2000c10110e */
[----:B------:R-:W-:-:S03]  /*dfd0*/  ISETP.LT.OR P4, PT, R35, 0xc2, !P0 ;  /* 0x000000c22300780c */ /* 0x000fc60004781670 */
[----:B------:R-:W4:Y:S04]  /*dfe0*/  LDL.LU R226, [R1+0x24] ;  /* 0x0000240001e27983 */ /* 0x000f280000300800 */
[----:B------:R-:W4:Y:S04]  /*dff0*/  LDL.LU R227, [R1+0x28] ;  /* 0x0000280001e37983 */ /* 0x000f280000300800 */
[----:B------:R-:W-:Y:S01]  /*e000*/  @!P5 STG.E.U8 desc[UR14][R24.64+0xc0], R9 ;  /* 0x0000c0091800d986 */ /* 0x000fe2000c10110e */
[C---:B------:R-:W-:Y:S02]  /*e010*/  ISETP.LT.OR P5, PT, R35.reuse, 0xc9, !P1 ;  /* 0x000000c92300780c */ /* 0x040fe40004fa1670 */
[----:B0-----:R-:W-:Y:S01]  /*e020*/  F2FP.SATFINITE.E4M3.F32.PACK_AB_MERGE_C R5, RZ, R0, RZ ;  /* 0x00000000ff05723e */ /* 0x001fe200048070ff */
[----:B------:R0:W-:Y:S01]  /*e030*/  @!P6 STG.E.U8 desc[UR14][R24.64+0xc1], R7 ;  /* 0x0000c1071800e986 */ /* 0x0001e2000c10110e */
[----:B------:R-:W-:-:S03]  /*e040*/  ISETP.LT.OR P6, PT, R35, 0xca, !P1 ;  /* 0x000000ca2300780c */ /* 0x000fc60004fc1670 */
[----:B------:R-:W-:Y:S01]  /*e050*/  @!P3 STG.E.U8 desc[UR14][R26.64+0xc0], R13 ;  /* 0x0000c00d1a00b986 */ /* 0x000fe2000c10110e */
[----:B------:R-:W-:-:S03]  /*e060*/  ISETP.LT.OR P3, PT, R35, 0xc9, !P0 ;  /* 0x000000c92300780c */ /* 0x000fc60004761670 */
[----:B------:R1:W-:Y:S01]  /*e070*/  @!P4 STG.E.U8 desc[UR14][R26.64+0xc1], R5 ;  /* 0x0000c1051a00c986 */ /* 0x0003e2000c10110e */
[----:B0-----:R-:W-:Y:S02]  /*e080*/  F2FP.SATFINITE.E4M3.F32.PACK_AB_MERGE_C R7, RZ, R2, RZ ;  /* 0x00000002ff07723e */ /* 0x001fe400048070ff */
[----:B------:R-:W-:-:S03]  /*e090*/  ISETP.LT.OR P4, PT, R35, 0xca, !P0 ;  /* 0x000000ca2300780c */ /* 0x000fc60004781670 */
[----:B------:R0:W-:Y:S01]  /*e0a0*/  @!P5 STG.E.U8 desc[UR14][R24.64+0xc8], R7 ;  /* 0x0000c8071800d986 */ /* 0x0001e2000c10110e */
[----:B------:R-:W-:Y:S02]  /*e0b0*/  ISETP.LT.OR P5, PT, R35, 0xd1, !P1 ;  /* 0x000000d12300780c */ /* 0x000fe40004fa1670 */
[----:B------:R-:W-:Y:S02]  /*e0c0*/  F2FP.SATFINITE.E4M3.F32.PACK_AB_MERGE_C R9, RZ, R3, RZ ;  /* 0x00000003ff09723e */ /* 0x000fe400048070ff */
[----:B------:R-:W-:-:S03]  /*e0d0*/  F2FP.SATFINITE.E4M3.F32.PACK_AB_MERGE_C R11, RZ, R4, RZ ;  /* 0x00000004ff0b723e */ /* 0x000fc600048070ff */
[----:B------:R0:W-:Y:S04]  /*e0e0*/  @!P6 STG.E.U8 desc[UR14][R24.64+0xc9], R9 ;  /* 0x0000c9091800e986 */ /* 0x0001e8000c10110e */
[----:B------:R-:W-:Y:S01]  /*e0f0*/  @!P3 STG.E.U8 desc[UR14][R26.64+0xc8], R11 ;  /* 0x0000c80b1a00b986 */ /* 0x000fe2000c10110e */
[----:B--2---:R-:W-:Y:S01]  /*e100*/  FMUL R2, R220, UR21 ;  /* 0x00000015dc027c20 */ /* 0x004fe20008400000 */
[----:B------:R-:W-:Y:S02]  /*e110*/  FMUL R0, R221, UR21 ;  /* 0x00000015dd007c20 */ /* 0x000fe40008400000 */
[----:B------:R-:W2:Y:S03]  /*e120*/  LDL.LU R221, [R1+0x2c] ;  /* 0x00002c0001dd7983 */ /* 0x000ea60000300800 */
[----:B-1----:R-:W-:Y:S01]  /*e130*/  F2FP.SATFINITE.E4M3.F32.PACK_AB_MERGE_C R5, RZ, R0, RZ ;  /* 0x00000000ff05723e */ /* 0x002fe200048070ff */
[----:B------:R-:W2:Y:S01]  /*e140*/  LDL.LU R220, [R1+0x30] ;  /* 0x0000300001dc7983 */ /* 0x000ea20000300800 */
[----:B------:R-:W-:Y:S01]  /*e150*/  FMUL R0, R223, UR21 ;  /* 0x00000015df007c20 */ /* 0x000fe20008400000 */
[----:B------:R-:W-:Y:S01]  /*e160*/  FMUL R3, R222, UR21 ;  /* 0x00000015de037c20 */ /* 0x000fe20008400000 */
[----:B0-----:R-:W-:Y:S01]  /*e170*/  F2FP.SATFINITE.E4M3.F32.PACK_AB_MERGE_C R7, RZ, R2, RZ ;  /* 0x00000002ff07723e */ /* 0x001fe200048070ff */
[----:B------:R-:W2:Y:S02]  /*e180*/  LDL.LU R222, [R1+0x34] ;  /* 0x0000340001de7983 */ /* 0x000ea40000300800 */
[----:B------:R-:W-:-:S02]  /*e190*/  F2FP.SATFINITE.E4M3.F32.PACK_AB_MERGE_C R13, RZ, R0, RZ ;  /* 0x00000000ff0d723e */ /* 0x000fc400048070ff */
[----:B------:R-:W2:Y:S01]  /*e1a0*/  LDL.LU R223, [R1+0x38] ;  /* 0x0000380001df7983 */ /* 0x000ea20000300800 */
[----:B------:R-:W-:Y:S01]  /*e1b0*/  F2FP.SATFINITE.E4M3.F32.PACK_AB_MERGE_C R9, RZ, R3, RZ ;  /* 0x00000003ff09723e */ /* 0x000fe200048070ff */
[----:B------:R-:W-:Y:S02]  /*e1c0*/  FMUL R2, R225, UR21 ;  /* 0x00000015e1027c20 */ /* 0x000fe40008400000 */
[----:B------:R-:W2:Y:S04]  /*e1d0*/  LDL.LU R225, [R1+0x3c] ;  /* 0x00003c0001e17983 */ /* 0x000ea80000300800 */
[----:B------:R-:W-:Y:S01]  /*e1e0*/  @!P4 STG.E.U8 desc[UR14][R26.64+0xc9], R5 ;  /* 0x0000c9051a00c986 */ /* 0x000fe2000c10110e */
[----:B---3--:R-:W-:-:S03]  /*e1f0*/  FMUL R0, R224, UR21 ;  /* 0x00000015e0007c20 */ /* 0x008fc60008400000 */
[----:B------:R0:W-:Y:S04]  /*e200*/  @!P5 STG.E.U8 desc[UR14][R24.64+0xd0], R7 ;  /* 0x0000d0071800d986 */ /* 0x0001e8000c10110e */
[----:B------:R-:W3:Y:S01]  /*e210*/  LDL.LU R224, [R1+0x40] ;  /* 0x0000400001e07983 */ /* 0x000ee20000300800 */
[----:B----4-:R-:W-:-:S03]  /*e220*/  FMUL R3, R226, UR21 ;  /* 0x00000015e2037c20 */ /* 0x010fc60008400000 */
[----:B------:R-:W4:Y:S01]  /*e230*/  LDL.LU R226, [R1+0x44] ;  /* 0x0000440001e27983 */ /* 0x000f220000300800 */
[----:B0-----:R-:W-:Y:S01]  /*e240*/  F2FP.SATFINITE.E4M3.F32.PACK_AB_MERGE_C R7, RZ, R0, RZ ;  /* 0x00000000ff07723e */ /* 0x001fe200048070ff */
[----:B------:R-:W-:Y:S02]  /*e250*/  FMUL R0, R227, UR21 ;  /* 0x00000015e3007c20 */ /* 0x000fe40008400000 */
[----:B------:R-:W4:Y:S01]  /*e260*/  LDL.LU R227, [R1+0x48] ;  /* 0x0000480001e37983 */ /* 0x000f220000300800 */
[C---:B------:R-:W-:Y:S02]  /*e270*/  ISETP.LT.OR P6, PT, R35.reuse, 0xd2, !P1 ;  /* 0x000000d22300780c */ /* 0x040fe40004fc1670 */
[C---:B------:R-:W-:Y:S01]  /*e280*/  ISETP.LT.OR P4, PT, R35.reuse, 0xd2, !P0 ;  /* 0x000000d22300780c */ /* 0x040fe20004781670 */
[----:B------:R-:W4:Y:S01]  /*e290*/  LDL.LU R219, [R1+0x4c] ;  /* 0x00004c0001db7983 */ /* 0x000f220000300800 */
[----:B------:R-:W-:Y:S02]  /*e2a0*/  F2FP.SATFINITE.E4M3.F32.PACK_AB_MERGE_C R5, RZ, R2, RZ ;  /* 0x00000002ff05723e */ /* 0x000fe400048070ff */
[----:B------:R-:W-:-:S02]  /*e2b0*/  ISETP.LT.OR P3, PT, R35, 0xd1, !P0 ;  /* 0x000000d12300780c */ /* 0x000fc40004761670 */
[----:B------:R-:W-:Y:S02]  /*e2c0*/  ISETP.LT.OR P5, PT, R35, 0xd9, !P1 ;  /* 0x000000d92300780c */ /* 0x000fe40004fa1670 */
[----:B------:R-:W-:-:S03]  /*e2d0*/  F2FP.SATFINITE.E4M3.F32.PACK_AB_MERGE_C R11, RZ, R0, RZ ;  /* 0x00000000ff0b723e */ /* 0x000fc600048070ff */
[----:B------:R0:W-:Y:S01]  /*e2e0*/  @!P6 STG.E.U8 desc[UR14][R24.64+0xd1], R9 ;  /* 0x0000d1091800e986 */ /* 0x0001e2000c10110e */
[----:B------:R-:W-:-:S03]  /*e2f0*/  ISETP.LT.OR P6, PT, R35, 0xda, !P1 ;  /* 0x000000da2300780c */ /* 0x000fc60004fc1670 */
[----:B------:R1:W-:Y:S01]  /*e300*/  @!P4 STG.E.U8 desc[UR14][R26.64+0xd1], R5 ;  /* 0x0000d1051a00c986 */ /* 0x0003e2000c10110e */
[----:B------:R-:W-:-:S03]  /*e310*/  ISETP.LT.OR P4, PT, R35, 0xda, !P0 ;  /* 0x000000da2300780c */ /* 0x000fc60004781670 */
[----:B------:R-:W-:Y:S01]  /*e320*/  @!P3 STG.E.U8 desc[UR14][R26.64+0xd0], R13 ;  /* 0x0000d00d1a00b986 */ /* 0x000fe2000c10110e */
[----:B0-----:R-:W-:-:S03]  /*e330*/  F2FP.SATFINITE.E4M3.F32.PACK_AB_MERGE_C R9, RZ, R3, RZ ;  /* 0x00000003ff09723e */ /* 0x001fc600048070ff */
[----:B------:R0:W-:Y:S04]  /*e340*/  @!P5 STG.E.U8 desc[UR14][R24.64+0xd8], R7 ;  /* 0x0000d8071800d986 */ /* 0x0001e8000c10110e */
[----:B------:R0:W-:Y:S01]  /*e350*/  @!P6 STG.E.U8 desc[UR14][R24.64+0xd9], R9 ;  /* 0x0000d9091800e986 */ /* 0x0001e2000c10110e */
[----:B--2---:R-:W-:-:S03]  /*e360*/  FMUL R0, R221, UR21 ;  /* 0x00000015dd007c20 */ /* 0x004fc60008400000 */
[----:B------:R-:W2:Y:S01]  /*e370*/  LDL.LU R221, [R1+0x50] ;  /* 0x0000500001dd7983 */ /* 0x000ea20000300800 */
[----:B------:R-:W-:-:S03]  /*e380*/  FMUL R2, R220, UR21 ;  /* 0x00000015dc027c20 */ /* 0x000fc60008400000 */
[----:B------:R-:W2:Y:S01]  /*e390*/  LDL.LU R220, [R1+0x54] ;  /* 0x0000540001dc7983 */ /* 0x000ea20000300800 */
[----:B-1----:R-:W-:Y:S01]  /*e3a0*/  F2FP.SATFINITE.E4M3.F32.PACK_AB_MERGE_C R5, RZ, R0, RZ ;  /* 0x00000000ff05723e */ /* 0x002fe200048070ff */
[----:B------:R-:W-:Y:S02]  /*e3b0*/  FMUL R3, R222, UR21 ;  /* 0x00000015de037c20 */ /* 0x000fe40008400000 */
[----:B------:R-:W2:Y:S01]  /*e3c0*/  LDL.LU R222, [R1+0x58] ;  /* 0x0000580001de7983 */ /* 0x000ea20000300800 */
[----:B0-----:R-:W-:Y:S01]  /*e3d0*/  F2FP.SATFINITE.E4M3.F32.PACK_AB_MERGE_C R7, RZ, R2, RZ ;  /* 0x00000002ff07723e */ /* 0x001fe200048070ff */
[----:B------:R-:W-:Y:S01]  /*e3e0*/  FMUL R4, R223, UR21 ;  /* 0x00000015df047c20 */ /* 0x000fe20008400000 */
[----:B------:R-:W-:Y:S01]  /*e3f0*/  F2FP.SATFINITE.E4M3.F32.PACK_AB_MERGE_C R9, RZ, R3, RZ ;  /* 0x00000003ff09723e */ /* 0x000fe200048070ff */
[----:B------:R-:W2:Y:S01]  /*e400*/  LDL.LU R223, [R1+0x5c] ;  /* 0x00005c0001df7983 */ /* 0x000ea20000300800 */
[----:B------:R-:W-:-:S03]  /*e410*/  FMUL R0, R225, UR21 ;  /* 0x00000015e1007c20 */ /* 0x000fc60008400000 */
[----:B------:R0:W-:Y:S04]  /*e420*/  @!P4 STG.E.U8 desc[UR14][R26.64+0xd9], R5 ;  /* 0x0000d9051a00c986 */ /* 0x0001e8000c10110e */
[----:B------:R-:W2:Y:S01]  /*e430*/  LDL.LU R225, [R1+0x60] ;  /* 0x0000600001e17983 */ /* 0x000ea20000300800 */
[----:B0-----:R-:W-:Y:S01]  /*e440*/  F2FP.SATFINITE.E4M3.F32.PACK_AB_MERGE_C R5, RZ, R0, RZ ;  /* 0x00000000ff05723e */ /* 0x001fe200048070ff */
[----:B---3--:R-:W-:Y:S02]  /*e450*/  FMUL R2, R224, UR21 ;  /* 0x00000015e0027c20 */ /* 0x008fe40008400000 */
[----:B------:R-:W3:Y:S01]  /*e460*/  LDL.LU R224, [R1+0x64] ;  /* 0x0000640001e07983 */ /* 0x000ee20000300800 */
[----:B----4-:R-:W-:-:S03]  /*e470*/  FMUL R3, R226, UR21 ;  /* 0x00000015e2037c20 */ /* 0x010fc60008400000 */
[----:B------:R-:W4:Y:S01]  /*e480*/  LDL.LU R226, [R1+0x68] ;  /* 0x0000680001e27983 */ /* 0x000f220000300800 */
[----:B------:R-:W-:-:S03]  /*e490*/  FMUL R0, R227, UR21 ;  /* 0x00000015e3007c20 */ /* 0x000fc60008400000 */
[----:B------:R-:W4:Y:S01]  /*e4a0*/  LDL.LU R227, [R1+0x6c] ;  /* 0x00006c0001e37983 */ /* 0x000f220000300800 */
[C---:B------:R-:W-:Y:S02]  /*e4b0*/  ISETP.LT.OR P3, PT, R35.reuse, 0xd9, !P0 ;  /* 0x000000d92300780c */ /* 0x040fe40004761670 */
[C---:B------:R-:W-:Y:S02]  /*e4c0*/  ISETP.LT.OR P5, PT, R35.reuse, 0xe1, !P1 ;  /* 0x000000e12300780c */ /* 0x040fe40004fa1670 */
[C---:B------:R-:W-:Y:S02]  /*e4d0*/  ISETP.LT.OR P6, PT, R35.reuse, 0xe2, !P1 ;  /* 0x000000e22300780c */ /* 0x040fe40004fc1670 */
[----:B------:R-:W-:-:S07]  /*e4e0*/  ISETP.LT.OR P4, PT, R35, 0xe2, !P0 ;  /* 0x000000e22300780c */ /* 0x000fce0004781670 */
[----:B------:R-:W-:Y:S01]  /*e4f0*/  @!P3 STG.E.U8 desc[UR14][R26.64+0xd8], R11 ;  /* 0x0000d80b1a00b986 */ /* 0x000fe2000c10110e */
[----:B------:R-:W-:-:S03]  /*e500*/  ISETP.LT.OR P3, PT, R35, 0xe1, !P0 ;  /* 0x000000e12300780c */ /* 0x000fc60004761670 */
[----:B------:R0:W-:Y:S01]  /*e510*/  @!P5 STG.E.U8 desc[UR14][R24.64+0xe0], R7 ;  /* 0x0000e0071800d986 */ /* 0x0001e2000c10110e */
[----:B------:R-:W-:-:S03]  /*e520*/  ISETP.LT.OR P5, PT, R35, 0xe9, !P1 ;  /* 0x000000e92300780c */ /* 0x000fc60004fa1670 */
[----:B------:R1:W-:Y:S01]  /*e530*/  @!P6 STG.E.U8 desc[UR14][R24.64+0xe1], R9 ;  /* 0x0000e1091800e986 */ /* 0x0003e2000c10110e */
[----:B------:R-:W-:Y:S02]  /*e540*/  ISETP.LT.OR P6, PT, R35, 0xea, !P1 ;  /* 0x000000ea2300780c */ /* 0x000fe40004fc1670 */
[----:B------:R-:W-:Y:S01]  /*e550*/  F2FP.SATFINITE.E4M3.F32.PACK_AB_MERGE_C R13, RZ, R4, RZ ;  /* 0x00000004ff0d723e */ /* 0x000fe200048070ff */
[----:B------:R1:W-:Y:S01]  /*e560*/  @!P4 STG.E.U8 desc[UR14][R26.64+0xe1], R5 ;  /* 0x0000e1051a00c986 */ /* 0x0003e2000c10110e */
[----:B0-----:R-:W-:-:S03]  /*e570*/  F2FP.SATFINITE.E4M3.F32.PACK_AB_MERGE_C R7, RZ, R2, RZ ;  /* 0x00000002ff07723e */ /* 0x001fc600048070ff */
[----:B------:R-:W-:Y:S01]  /*e580*/  @!P3 STG.E.U8 desc[UR14][R26.64+0xe0], R13 ;  /* 0x0000e00d1a00b986 */ /* 0x000fe2000c10110e */
[----:B-1----:R-:W-:-:S03]  /*e590*/  F2FP.SATFINITE.E4M3.F32.PACK_AB_MERGE_C R9, RZ, R3, RZ ;  /* 0x00000003ff09723e */ /* 0x002fc600048070ff */
[----:B------:R0:W-:Y:S01]  /*e5a0*/  @!P5 STG.E.U8 desc[UR14][R24.64+0xe8], R7 ;  /* 0x0000e8071800d986 */ /* 0x0001e2000c10110e */
[C---:B------:R-:W-:Y:S02]  /*e5b0*/  ISETP.LT.OR P3, PT, R35.reuse, 0xe9, !P0 ;  /* 0x000000e92300780c */ /* 0x040fe40004761670 */
[C---:B------:R-:W-:Y:S01]  /*e5c0*/  ISETP.LT.OR P4, PT, R35.reuse, 0xea, !P0 ;  /* 0x000000ea2300780c */ /* 0x040fe20004781670 */
[----:B------:R1:W-:Y:S01]  /*e5d0*/  @!P6 STG.E.U8 desc[UR14][R24.64+0xe9], R9 ;  /* 0x0000e9091800e986 */ /* 0x0003e2000c10110e */
[----:B------:R-:W-:Y:S01]  /*e5e0*/  ISETP.LT.OR P5, PT, R35, 0xf1, !P1 ;  /* 0x000000f12300780c */ /* 0x000fe20004fa1670 */
[----:B------:R-:W-:Y:S01]  /*e5f0*/  FMUL R2, R219, UR21 ;  /* 0x00000015db027c20 */ /* 0x000fe20008400000 */
[----:B------:R-:W-:Y:S02]  /*e600*/  ISETP.LT.OR P6, PT, R35, 0xf2, !P1 ;  /* 0x000000f22300780c */ /* 0x000fe40004fc1670 */
[----:B------:R-:W-:Y:S02]  /*e610*/  F2FP.SATFINITE.E4M3.F32.PACK_AB_MERGE_C R11, RZ, R0, RZ ;  /* 0x00000000ff0b723e */ /* 0x000fe400048070ff */
[----:B------:R-:W-:-:S03]  /*e620*/  F2FP.SATFINITE.E4M3.F32.PACK_AB_MERGE_C R5, RZ, R2, RZ ;  /* 0x00000002ff05723e */ /* 0x000fc600048070ff */
[----:B------:R-:W-:Y:S01]  /*e630*/  @!P3 STG.E.U8 desc[UR14][R26.64+0xe8], R11 ;  /* 0x0000e80b1a00b986 */ /* 0x000fe2000c10110e */
[----:B------:R-:W-:-:S03]  /*e640*/  ISETP.LT.OR P3, PT, R35, 0xf1, !P0 ;  /* 0x000000f12300780c */ /* 0x000fc60004761670 */
[----:B------:R-:W-:Y:S01]  /*e650*/  @!P4 STG.E.U8 desc[UR14][R26.64+0xe9], R5 ;  /* 0x0000e9051a00c986 */ /* 0x000fe2000c10110e */
[C---:B------:R-:W-:Y:S02]  /*e660*/  ISETP.LT.OR P4, PT, R35.reuse, 0xf9, !P1 ;  /* 0x000000f92300780c */ /* 0x040fe40004f81670 */
[----:B------:R-:W-:Y:S01]  /*e670*/  ISETP.LT.OR P1, PT, R35, 0xfa, !P1 ;  /* 0x000000fa2300780c */ /* 0x000fe20004f21670 */
[----:B--2---:R-:W-:Y:S01]  /*e680*/  FMUL R0, R221, UR21 ;  /* 0x00000015dd007c20 */ /* 0x004fe20008400000 */
[----:B------:R-:W-:-:S04]  /*e690*/  FMUL R3, R220, UR21 ;  /* 0x00000015dc037c20 */ /* 0x000fc80008400000 */
[----:B0-----:R-:W-:Y:S02]  /*e6a0*/  F2FP.SATFINITE.E4M3.F32.PACK_AB_MERGE_C R7, RZ, R0, RZ ;  /* 0x00000000ff07723e */ /* 0x001fe400048070ff */
[----:B-1----:R-:W-:Y:S01]  /*e6b0*/  F2FP.SATFINITE.E4M3.F32.PACK_AB_MERGE_C R9, RZ, R3, RZ ;  /* 0x00000003ff09723e */ /* 0x002fe200048070ff */
[----:B------:R-:W-:Y:S02]  /*e6c0*/  FMUL R0, R222, UR21 ;  /* 0x00000015de007c20 */ /* 0x000fe40008400000 */
[----:B------:R0:W-:Y:S01]  /*e6d0*/  @!P5 STG.E.U8 desc[UR14][R24.64+0xf0], R7 ;  /* 0x0000f0071800d986 */ /* 0x0001e2000c10110e */
[----:B------:R-:W-:-:S03]  /*e6e0*/  ISETP.LT.OR P5, PT, R35, 0xf2, !P0 ;  /* 0x000000f22300780c */ /* 0x000fc600047a1670 */
[----:B------:R1:W-:Y:S01]  /*e6f0*/  @!P6 STG.E.U8 desc[UR14][R24.64+0xf1], R9 ;  /* 0x0000f1091800e986 */ /* 0x0003e2000c10110e */
[----:B------:R-:W-:Y:S02]  /*e700*/  ISETP.LT.OR P6, PT, R35, 0xf9, !P0 ;  /* 0x000000f92300780c */ /* 0x000fe400047c1670 */
[----:B------:R-:W-:Y:S01]  /*e710*/  F2FP.SATFINITE.E4M3.F32.PACK_AB_MERGE_C R13, RZ, R0, RZ ;  /* 0x00000000ff0d723e */ /* 0x000fe200048070ff */
[----:B------:R-:W-:Y:S01]  /*e720*/  FMUL R0, R223, UR21 ;  /* 0x00000015df007c20 */ /* 0x000fe20008400000 */
[----:B------:R-:W-:Y:S01]  /*e730*/  ISETP.LT.OR P0, PT, R35, 0xfa, !P0 ;  /* 0x000000fa2300780c */ /* 0x000fe20004701670 */
[----:B------:R-:W-:-:S03]  /*e740*/  FMUL R2, R225, UR21 ;  /* 0x00000015e1027c20 */ /* 0x000fc60008400000 */
[----:B0-----:R-:W-:Y:S02]  /*e750*/  F2FP.SATFINITE.E4M3.F32.PACK_AB_MERGE_C R7, RZ, R0, RZ ;  /* 0x00000000ff07723e */ /* 0x001fe400048070ff */
[----:B-1----:R-:W-:Y:S01]  /*e760*/  F2FP.SATFINITE.E4M3.F32.PACK_AB_MERGE_C R9, RZ, R2, RZ ;  /* 0x00000002ff09723e */ /* 0x002fe200048070ff */
[----:B---3--:R-:W-:Y:S01]  /*e770*/  FMUL R3, R224, UR21 ;  /* 0x00000015e0037c20 */ /* 0x008fe20008400000 */
[----:B----4-:R-:W-:Y:S01]  /*e780*/  FMUL R4, R226, UR21 ;  /* 0x00000015e2047c20 */ /* 0x010fe20008400000 */
[----:B------:R-:W-:-:S03]  /*e790*/  FMUL R5, R227, UR21 ;  /* 0x00000015e3057c20 */ /* 0x000fc60008400000 */
[----:B------:R-:W-:Y:S02]  /*e7a0*/  F2FP.SATFINITE.E4M3.F32.PACK_AB_MERGE_C R3, RZ, R3, RZ ;  /* 0x00000003ff03723e */ /* 0x000fe400048070ff */
[----:B------:R-:W-:Y:S02]  /*e7b0*/  F2FP.SATFINITE.E4M3.F32.PACK_AB_MERGE_C R11, RZ, R4, RZ ;  /* 0x00000004ff0b723e */ /* 0x000fe400048070ff */
[----:B------:R-:W-:Y:S01]  /*e7c0*/  F2FP.SATFINITE.E4M3.F32.PACK_AB_MERGE_C R5, RZ, R5, RZ ;  /* 0x00000005ff05723e */ /* 0x000fe200048070ff */
[----:B------:R0:W-:Y:S04]  /*e7d0*/  @!P3 STG.E.U8 desc[UR14][R26.64+0xf0], R13 ;  /* 0x0000f00d1a00b986 */ /* 0x0001e8000c10110e */
[----:B------:R0:W-:Y:S04]  /*e7e0*/  @!P5 STG.E.U8 desc[UR14][R26.64+0xf1], R7 ;  /* 0x0000f1071a00d986 */ /* 0x0001e8000c10110e */
[----:B------:R0:W-:Y:S04]  /*e7f0*/  @!P4 STG.E.U8 desc[UR14][R24.64+0xf8], R9 ;  /* 0x0000f8091800c986 */ /* 0x0001e8000c10110e */
[----:B------:R0:W-:Y:S04]  /*e800*/  @!P1 STG.E.U8 desc[UR14][R24.64+0xf9], R3 ;  /* 0x0000f90318009986 */ /* 0x0001e8000c10110e */
[----:B------:R0:W-:Y:S04]  /*e810*/  @!P6 STG.E.U8 desc[UR14][R26.64+0xf8], R11 ;  /* 0x0000f80b1a00e986 */ /* 0x0001e8000c10110e */
[----:B------:R0:W-:Y:S02]  /*e820*/  @!P0 STG.E.U8 desc[UR14][R26.64+0xf9], R5 ;  /* 0x0000f9051a008986 */ /* 0x0001e4000c10110e */
.L_x_293:
[----:B------:R-:W-:Y:S05]  /*e830*/  BSYNC B0 ;  /* 0x0000000000007941 */ /* 0x000fea0003800000 */
.L_x_35:
[----:B0----5:R-:W2:Y:S04]  /*e840*/  LDL.LU R3, [R1+0x78] ;  /* 0x0000780001037983 */ /* 0x021ea80000300800 */
[----:B------:R-:W2:Y:S01]  /*e850*/  LDL.LU R2, [R1+0x7c] ;  /* 0x00007c0001027983 */ /* 0x000ea20000300800 */
[----:B------:R-:W-:Y:S01]  /*e860*/  ULDC UR6, c[0x0][0xc] ;  /* 0x0000030000067ab9 */ /* 0x000fe20000000800 */
[----:B------:R-:W-:Y:S01]  /*e870*/  ULDC UR7, c[0x0][0x10] ;  /* 0x0000040000077ab9 */ /* 0x000fe20000000800 */
[----:B------:R-:W2:Y:S01]  /*e880*/  LDC R5, c[0x0][0x14] ;  /* 0x00000500ff057b82 */ /* 0x000ea20000000800 */
[----:B------:R-:W-:Y:S01]  /*e890*/  UIMAD.WIDE.U32 UR6, UR6, UR7, URZ ;  /* 0x00000007060672a5 */ /* 0x000fe2000f8e003f */
[----:B------:R-:W-:Y:S01]  /*e8a0*/  PRMT R0, RZ, 0x7610, R0 ;  /* 0x00007610ff007816 */ /* 0x000fe20000000000 */
[----:B------:R-:W-:-:S04]  /*e8b0*/  UMOV UR20, 0xffffffff ;  /* 0xffffffff00147882 */ /* 0x000fc80000000000 */
[----:B--2---:R-:W-:-:S04]  /*e8c0*/  IMAD.WIDE.U32 R2, R5, UR6, R2 ;  /* 0x0000000605027c25 */ /* 0x004fc8000f8e0002 */
[----:B------:R-:W-:Y:S01]  /*e8d0*/  IMAD R5, R5, UR7, RZ ;  /* 0x0000000705057c24 */ /* 0x000fe2000f8e02ff */
[----:B------:R-:W-:Y:S01]  /*e8e0*/  ULDC.64 UR6, c[0x0][0x650] ;  /* 0x0001940000067ab9 */ /* 0x000fe20000000a00 */
[----:B------:R-:W-:Y:S01]  /*e8f0*/  IMAD.MOV.U32 R19, RZ, RZ, R2 ;  /* 0x000000ffff137224 */ /* 0x000fe200078e0002 */
[----:B------:R-:W-:Y:S01]  /*e900*/  ISETP.GE.U32.AND P0, PT, R2, UR6, PT ;  /* 0x0000000602007c0c */ /* 0x000fe2000bf06070 */
[----:B------:R-:W-:Y:S02]  /*e910*/  IMAD.IADD R22, R3, 0x1, R5 ;  /* 0x0000000103167824 */ /* 0x000fe400078e0205 */
[----:B------:R-:W-:-:S03]  /*e920*/  IMAD.MOV.U32 R2, RZ, RZ, -0x1 ;  /* 0xffffffffff027424 */ /* 0x000fc600078e00ff */
[----:B------:R0:W-:Y:S01]  /*e930*/  STL [R1+0x78], R22 ;  /* 0x0000781601007387 */ /* 0x0001e20000100800 */
[----:B------:R-:W-:-:S03]  /*e940*/  ISETP.GE.U32.AND.EX P0, PT, R22, UR7, PT, P0 ;  /* 0x0000000716007c0c */ /* 0x000fc6000bf06100 */
[----:B------:R0:W-:Y:S04]  /*e950*/  STL [R1+0x7c], R19 ;  /* 0x00007c1301007387 */ /* 0x0001e80000100800 */
[----:B------:R0:W-:Y:S06]  /*e960*/  STL [R1+0x80], R2 ;  /* 0x0000800201007387 */ /* 0x0001ec0000100800 */
[----:B------:R-:W-:Y:S05]  /*e970*/  @P0 BRA `(.L_x_294) ;  /* 0x00000004006c0947 */ /* 0x000fea0003800000 */
[----:B------:R-:W2:Y:S01]  /*e980*/  S2R R14, SR_CTAID.X ;  /* 0x00000000000e7919 */ /* 0x000ea20000002500 */
[----:B------:R-:W5:Y:S01]  /*e990*/  LDC.64 R8, c[0x0][0x628] ;  /* 0x00018a00ff087b82 */ /* 0x000f620000000a00 */
[----:B------:R-:W-:Y:S01]  /*e9a0*/  ULDC UR6, c[0x0][0x150] ;  /* 0x0000540000067ab9 */ /* 0x000fe20000000800 */
[----:B------:R-:W-:Y:S01]  /*e9b0*/  IMAD.MOV.U32 R6, RZ, RZ, R19 ;  /* 0x000000ffff067224 */ /* 0x000fe200078e0013 */
[----:B------:R-:W0:Y:S01]  /*e9c0*/  S2R R16, SR_CTAID.Y ;  /* 0x0000000000107919 */ /* 0x000e220000002600 */
[----:B------:R-:W-:-:S04]  /*e9d0*/  IMAD.MOV.U32 R7, RZ, RZ, R22 ;  /* 0x000000ffff077224 */ /* 0x000fc800078e0016 */
[----:B------:R-:W0:Y:S08]  /*e9e0*/  LDC R17, c[0x0][0x144] ;  /* 0x00005100ff117b82 */ /* 0x000e300000000800 */
[----:B------:R-:W0:Y:S08]  /*e9f0*/  LDC R10, c[0x0][0x630] ;  /* 0x00018c00ff0a7b82 */ /* 0x000e300000000800 */
[----:B------:R-:W0:Y:S01]  /*ea00*/  LDC.64 R12, c[0x0][0x620] ;  /* 0x00018800ff0c7b82 */ /* 0x000e220000000a00 */
[----:B-----5:R-:W-:-:S04]  /*ea10*/  ISETP.NE.U32.AND P0, PT, R8, RZ, PT ;  /* 0x000000ff0800720c */ /* 0x020fc80003f05070 */
[----:B------:R-:W-:Y:S02]  /*ea20*/  ISETP.NE.AND.EX P0, PT, R9, RZ, PT, P0 ;  /* 0x000000ff0900720c */ /* 0x000fe40003f05300 */
[----:B--2---:R-:W-:-:S05]  /*ea30*/  I2FP.F32.U32 R0, R14 ;  /* 0x0000000e00007245 */ /* 0x004fca0000201000 */
[----:B------:R-:W-:-:S04]  /*ea40*/  FMUL R0, R0, UR6 ;  /* 0x0000000600007c20 */ /* 0x000fc80008400000 */
[----:B------:R2:W0:Y:S02]  /*ea50*/  F2I.U32.TRUNC.NTZ R15, R0 ;  /* 0x00000000000f7305 */ /* 0x000424000020f000 */
[----:B------:R-:W-:Y:S05]  /*ea60*/  @!P0 BRA `(.L_x_295) ;  /* 0x0000000000288947 */ /* 0x000fea0003800000 */
[----:B--2---:R-:W2:Y:S02]  /*ea70*/  LDC R0, c[0x0][0x634] ;  /* 0x00018d00ff007b82 */ /* 0x004ea40000000800 */
[----:B--2---:R-:W-:-:S05]  /*ea80*/  IADD3 R7, P0, R19, R0, RZ ;  /* 0x0000000013077210 */ /* 0x004fca0007f1e0ff */
[----:B------:R-:W-:-:S04]  /*ea90*/  IMAD.X R11, RZ, RZ, R22, P0 ;  /* 0x000000ffff0b7224 */ /* 0x000fc800000e0616 */
[----:B0-----:R-:W-:-:S04]  /*eaa0*/  IMAD.WIDE.U32 R2, R11, R8, RZ ;  /* 0x000000080b027225 */ /* 0x001fc800078e00ff */
[----:B------:R-:W-:-:S04]  /*eab0*/  IMAD.WIDE.U32 R4, P0, R7, R9, R2 ;  /* 0x0000000907047225 */ /* 0x000fc80007800002 */
[----:B------:R-:W-:-:S04]  /*eac0*/  IMAD.WIDE.U32 R2, R7, R8, RZ ;  /* 0x0000000807027225 */ /* 0x000fc800078e00ff */
[----:B------:R-:W-:Y:S01]  /*ead0*/  IMAD.X R7, RZ, RZ, RZ, P0 ;  /* 0x000000ffff077224 */ /* 0x000fe200000e06ff */
[----:B------:R-:W-:Y:S01]  /*eae0*/  IADD3 RZ, P0, R3, R4, RZ ;  /* 0x0000000403ff7210 */ /* 0x000fe20007f1e0ff */
[----:B------:R-:W-:-:S04]  /*eaf0*/  IMAD.MOV.U32 R6, RZ, RZ, R5 ;  /* 0x000000ffff067224 */ /* 0x000fc800078e0005 */
[----:B------:R-:W-:-:S08]  /*eb00*/  IMAD.WIDE.U32.X R6, R11, R9, R6, P0 ;  /* 0x000000090b067225 */ /* 0x000fd000000e0406 */
.L_x_295:
[-CC-:B0-----:R-:W-:Y:S01]  /*eb10*/  SHF.R.U64 R24, R6, R10.reuse, R7.reuse ;  /* 0x0000000a06187219 */ /* 0x181fe20000001207 */
[----:B------:R-:W0:Y:S01]  /*eb20*/  LDC.64 R20, c[0x0][0x640] ;  /* 0x00019000ff147b82 */ /* 0x000e220000000a00 */
[----:B--2---:R-:W-:Y:S01]  /*eb30*/  SHF.R.U32.HI R0, RZ, R10, R7 ;  /* 0x0000000aff007219 */ /* 0x004fe20000011607 */
[----:B------:R-:W-:Y:S01]  /*eb40*/  IMAD.MOV.U32 R2, RZ, RZ, R19 ;  /* 0x000000ffff027224 */ /* 0x000fe200078e0013 */
[----:B------:R-:W-:Y:S01]  /*eb50*/  IADD3 R5, P0, RZ, -R24, RZ ;  /* 0x80000018ff057210 */ /* 0x000fe20007f1e0ff */
[----:B------:R-:W-:Y:S01]  /*eb60*/  IMAD.MOV R15, RZ, RZ, -R15 ;  /* 0x000000ffff0f7224 */ /* 0x000fe200078e0a0f */
[----:B------:R-:W-:Y:S01]  /*eb70*/  ULDC UR6, c[0x0][0x154] ;  /* 0x0000550000067ab9 */ /* 0x000fe20000000800 */
[----:B------:R-:W-:Y:S02]  /*eb80*/  IMAD.MOV.U32 R7, RZ, RZ, 0x1 ;  /* 0x00000001ff077424 */ /* 0x000fe400078e00ff */
[----:B------:R-:W2:Y:S01]  /*eb90*/  LDC R4, c[0x0][0x618] ;  /* 0x00018600ff047b82 */ /* 0x000ea20000000800 */
[----:B------:R-:W-:-:S02]  /*eba0*/  IMAD.X R3, RZ, RZ, ~R0, P0 ;  /* 0x000000ffff037224 */ /* 0x000fc400000e0e00 */
[----:B------:R-:W-:Y:S02]  /*ebb0*/  IMAD R15, R17, R15, R14 ;  /* 0x0000000f110f7224 */ /* 0x000fe400078e020e */
[-C--:B------:R-:W-:Y:S02]  /*ebc0*/  IMAD R0, R3, R12.reuse, RZ ;  /* 0x0000000c03007224 */ /* 0x080fe400078e02ff */
[----:B------:R-:W-:Y:S01]  /*ebd0*/  IMAD.MOV.U32 R3, RZ, RZ, R22 ;  /* 0x000000ffff037224 */ /* 0x000fe200078e0016 */
[----:B------:R-:W5:Y:S01]  /*ebe0*/  LDC R6, c[0x0][0x608] ;  /* 0x00018200ff067b82 */ /* 0x000f620000000800 */
[----:B------:R-:W-:-:S04]  /*ebf0*/  IMAD.WIDE.U32 R2, R5, R12, R2 ;  /* 0x0000000c05027225 */ /* 0x000fc800078e0002 */
[----:B------:R-:W-:-:S03]  /*ec00*/  IMAD R5, R5, R13, R0 ;  /* 0x0000000d05057224 */ /* 0x000fc600078e0200 */
[----:B------:R-:W1:Y:S01]  /*ec10*/  LDC R18, c[0x0][0x658] ;  /* 0x00019600ff127b82 */ /* 0x000e620000000800 */
[----:B------:R-:W-:Y:S01]  /*ec20*/  I2FP.F32.U32 R0, R16 ;  /* 0x0000001000007245 */ /* 0x000fe20000201000 */
[----:B------:R-:W-:Y:S01]  /*ec30*/  IMAD.IADD R3, R3, 0x1, R5 ;  /* 0x0000000103037824 */ /* 0x000fe200078e0205 */
[----:B0-----:R-:W-:Y:S01]  /*ec40*/  ISETP.NE.U32.AND P0, PT, R20, RZ, PT ;  /* 0x000000ff1400720c */ /* 0x001fe20003f05070 */
[----:B------:R-:W-:Y:S02]  /*ec50*/  IMAD.MOV.U32 R5, RZ, RZ, -0x1 ;  /* 0xffffffffff057424 */ /* 0x000fe400078e00ff */
[----:B------:R-:W-:Y:S02]  /*ec60*/  FMUL R0, R0, UR6 ;  /* 0x0000000600007c20 */ /* 0x000fe40008400000 */
[----:B------:R-:W0:Y:S01]  /*ec70*/  LDC R13, c[0x0][0x148] ;  /* 0x00005200ff0d7b82 */ /* 0x000e220000000800 */
[----:B--2---:R-:W-:Y:S01]  /*ec80*/  SHF.R.U64 R10, R2, R4, R3 ;  /* 0x00000004020a7219 */ /* 0x004fe20000001203 */
[----:B------:R2:W0:Y:S01]  /*ec90*/  F2I.U32.TRUNC.NTZ R12, R0 ;  /* 0x00000000000c7305 */ /* 0x000422000020f000 */
[----:B------:R-:W-:-:S02]  /*eca0*/  ISETP.NE.AND.EX P0, PT, R21, RZ, PT, P0 ;  /* 0x000000ff1500720c */ /* 0x000fc40003f05300 */
[----:B------:R-:W-:-:S03]  /*ecb0*/  SHF.R.U32.HI R3, RZ, R4, R3 ;  /* 0x00000004ff037219 */ /* 0x000fc60000011603 */
[----:B------:R-:W0:Y:S01]  /*ecc0*/  LDC R14, c[0x0][0x600] ;  /* 0x00018000ff0e7b82 */ /* 0x000e220000000800 */
[-CC-:B-----5:R-:W-:Y:S02]  /*ecd0*/  SHF.R.U64 R8, R10, R6.reuse, R3.reuse ;  /* 0x000000060a087219 */ /* 0x1a0fe40000001203 */
[----:B------:R-:W-:-:S05]  /*ece0*/  SHF.R.U32.HI R3, RZ, R6, R3 ;  /* 0x00000006ff037219 */ /* 0x000fca0000011603 */
[----:B------:R-:W0:Y:S01]  /*ecf0*/  LDC R19, c[0x0][0x648] ;  /* 0x00019200ff137b82 */ /* 0x000e220000000800 */
[-CC-:B-1----:R-:W-:Y:S02]  /*ed00*/  SHF.R.U64 R11, R8, R18.reuse, R3.reuse ;  /* 0x00000012080b7219 */ /* 0x182fe40000001203 */
[-C--:B------:R-:W-:Y:S02]  /*ed10*/  SHF.L.U32 R5, R5, R18.reuse, RZ ;  /* 0x0000001205057219 */ /* 0x080fe400000006ff */
[-C--:B------:R-:W-:Y:S01]  /*ed20*/  SHF.R.U32.HI R3, RZ, R18.reuse, R3 ;  /* 0x00000012ff037219 */ /* 0x080fe20000011603 */
[----:B------:R-:W-:Y:S01]  /*ed30*/  IMAD.MOV.U32 R2, RZ, RZ, R11 ;  /* 0x000000ffff027224 */ /* 0x000fe200078e000b */
[----:B------:R-:W-:Y:S01]  /*ed40*/  SHF.L.U32 R34, R7, R18, RZ ;  /* 0x0000001207227219 */ /* 0x000fe200000006ff */
[----:B------:R-:W1:Y:S01]  /*ed50*/  LDC R22, c[0x0][0x638] ;  /* 0x00018e00ff167b82 */ /* 0x000e620000000800 */
[----:B------:R-:W-:-:S07]  /*ed60*/  LOP3.LUT R17, RZ, R5, RZ, 0x33, !PT ;  /* 0x00000005ff117212 */ /* 0x000fce00078e33ff */
[----:B------:R-:W0:Y:S01]  /*ed70*/  LDC R23, c[0x0][0x610] ;  /* 0x00018400ff177b82 */ /* 0x000e220000000800 */
[----:B--2---:R-:W-:Y:S05]  /*ed80*/  @!P0 BRA `(.L_x_296) ;  /* 0x0000000000288947 */ /* 0x004fea0003800000 */
[----:B------:R-:W2:Y:S02]  /*ed90*/  LDC R0, c[0x0][0x64c] ;  /* 0x00019300ff007b82 */ /* 0x000ea40000000800 */
[----:B--2---:R-:W-:-:S05]  /*eda0*/  IADD3 R7, P0, R11, R0, RZ ;  /* 0x000000000b077210 */ /* 0x004fca0007f1e0ff */
        /* <DEDUP_REMOVED lines=8> */
.L_x_296:
[----:B0-----:R-:W-:Y:S01]  /*ee30*/  SHF.R.U64 R0, R2, R19, R3 ;  /* 0x0000001302007219 */ /* 0x001fe20000001203 */
[----:B------:R-:W-:Y:S01]  /*ee40*/  VIADD R3, R14, 0xffffffff ;  /* 0xffffffff0e037836 */ /* 0x000fe20000000000 */
[----:B------:R-:W-:Y:S01]  /*ee50*/  LOP3.LUT R5, R8, R17, RZ, 0xc0, !PT ;  /* 0x0000001108057212 */ /* 0x000fe200078ec0ff */
[----:B------:R-:W-:Y:S01]  /*ee60*/  IMAD.MOV R12, RZ, RZ, -R12 ;  /* 0x000000ffff0c7224 */ /* 0x000fe200078e0a0c */
[----:B------:R-:W-:Y:S01]  /*ee70*/  R2UR UR20, R24 ;  /* 0x00000000181472ca */ /* 0x000fe200000e0000 */
[----:B------:R-:W-:Y:S01]  /*ee80*/  IMAD.MOV R2, RZ, RZ, -R0 ;  /* 0x000000ffff027224 */ /* 0x000fe200078e0a00 */
[----:B------:R-:W-:Y:S01]  /*ee90*/  LOP3.LUT R3, R10, R3, RZ, 0xc0, !PT ;  /* 0x000000030a037212 */ /* 0x000fe200078ec0ff */
[----:B------:R-:W-:Y:S02]  /*eea0*/  IMAD R34, R34, R0, R5 ;  /* 0x0000000022227224 */ /* 0x000fe400078e0205 */
[----:B------:R-:W-:Y:S02]  /*eeb0*/  @P2 IMAD R15, R13, R12, R16 ;  /* 0x0000000c0d0f2224 */ /* 0x000fe400078e0210 */
[----:B-1----:R-:W-:-:S02]  /*eec0*/  IMAD R0, R2, R22, R11 ;  /* 0x0000001602007224 */ /* 0x002fc400078e020b */
[----:B------:R-:W-:Y:S02]  /*eed0*/  IMAD R34, R34, R23, R15 ;  /* 0x0000001722227224 */ /* 0x000fe400078e020f */
[----:B------:R-:W-:Y:S02]  /*eee0*/  IMAD R3, R0, R14, R3 ;  /* 0x0000000e00037224 */ /* 0x000fe400078e0203 */
[----:B------:R-:W-:-:S03]  /*eef0*/  IMAD.MOV.U32 R0, RZ, RZ, 0x1 ;  /* 0x00000001ff007424 */ /* 0x000fc600078e00ff */
[----:B------:R-:W-:Y:S02]  /*ef00*/  SEL R2, R3, R34, !P2 ;  /* 0x0000002203027207 */ /* 0x000fe40005000000 */
[----:B------:R-:W-:-:S03]  /*ef10*/  SEL R34, R34, R3, !P2 ;  /* 0x0000000322227207 */ /* 0x000fc60005000000 */
[----:B------:R2:W-:Y:S04]  /*ef20*/  STL [R1+0x80], R2 ;  /* 0x0000800201007387 */ /* 0x0005e80000100800 */
.L_x_294:
[----:B------:R-:W-:Y:S01]  /*ef30*/  UIADD3 UR5, UR9, UR5, URZ ;  /* 0x0000000509057290 */ /* 0x000fe2000fffe03f */
[----:B------:R0:W-:Y:S01]  /*ef40*/  STL [R1+0x84], R34 ;  /* 0x0000842201007387 */ /* 0x0001e20000100800 */
[----:B------:R-:W-:Y:S02]  /*ef50*/  LOP3.LUT P0, RZ, R0, 0xff, RZ, 0xc0, !PT ;  /* 0x000000ff00ff7812 */ /* 0x000fe4000780c0ff */
[----:B------:R-:W-:Y:S02]  /*ef60*/  USHF.R.U32.HI UR6, URZ, 0x1, UR5 ;  /* 0x000000013f067899 */ /* 0x000fe40008011605 */
[----:B------:R-:W-:Y:S02]  /*ef70*/  UISETP.GT.U32.AND UP0, UPT, UR5, 0x1, UPT ;  /* 0x000000010500788c */ /* 0x000fe4000bf04070 */
[----:B------:R-:W-:Y:S02]  /*ef80*/  ULOP3.LUT UR6, UR6, 0x1, URZ, 0xc0, !UPT ;  /* 0x0000000106067892 */ /* 0x000fe4000f8ec03f */
[----:B------:R-:W-:-:S02]  /*ef90*/  UISETP.LT.U32.AND UP0, UPT, UR9, 0x2, UP0 ;  /* 0x000000020900788c */ /* 0x000fc40008701070 */
[----:B------:R-:W-:Y:S02]  /*efa0*/  UISETP.NE.U32.AND UP1, UPT, UR6, 0x1, UPT ;  /* 0x000000010600788c */ /* 0x000fe4000bf25070 */
[----:B------:R-:W-:Y:S02]  /*efb0*/  USEL UR7, URZ, 0x1, !UP0 ;  /* 0x000000013f077887 */ /* 0x000fe4000c000000 */
[----:B------:R-:W-:Y:S02]  /*efc0*/  UISETP.GT.U32.AND UP1, UPT, UR9, 0x1, !UP1 ;  /* 0x000000010900788c */ /* 0x000fe4000cf24070 */
[----:B------:R-:W-:Y:S02]  /*efd0*/  ULOP3.LUT UR5, UR5, 0x1, URZ, 0xc0, !UPT ;  /* 0x0000000105057892 */ /* 0x000fe4000f8ec03f */
[----:B------:R-:W-:-:S04]  /*efe0*/  USEL UR6, URZ, 0x1, !UP1 ;  /* 0x000000013f067887 */ /* 0x000fc8000c800000 */
[----:B------:R-:W-:Y:S01]  /*eff0*/  ULOP3.LUT UR4, UR6, UR4, UR7, 0x96, !UPT ;  /* 0x0000000406047292 */ /* 0x000fe2000f8e9607 */
[----:B0-----:R-:W-:Y:S11]  /*f000*/  @P0 BRA `(.L_x_297) ;  /* 0xffffff2000a80947 */ /* 0x001ff6000383ffff */
[----:B------:R-:W-:Y:S05]  /*f010*/  EXIT ;  /* 0x000000000000794d */ /* 0x000fea0003800000 */
.L_x_7:
[----:B------:R-:W2:Y:S01]  /*f020*/  LDL R18, [R1+0x7c] ;  /* 0x00007c0001127983 */ /* 0x000ea20000100800 */
[----:B------:R-:W-:-:S03]  /*f030*/  ULDC.64 UR4, c[0x0][0x650] ;  /* 0x0001940000047ab9 */ /* 0x000fc60000000a00 */
[----:B------:R-:W3:Y:S01]  /*f040*/  LDL R22, [R1+0x78] ;  /* 0x0000780001167983 */ /* 0x000ee20000100800 */
[----:B------:R-:W-:Y:S01]  /*f050*/  PRMT R4, RZ, 0x7610, R4 ;  /* 0x00007610ff047816 */ /* 0x000fe20000000004 */
[----:B------:R-:W-:Y:S02]  /*f060*/  IMAD.MOV.U32 R5, RZ, RZ, -0x1 ;  /* 0xffffffffff057424 */ /* 0x000fe400078e00ff */
[----:B------:R-:W-:Y:S02]  /*f070*/  IMAD.MOV.U32 R14, RZ, RZ, -0x1 ;  /* 0xffffffffff0e7424 */ /* 0x000fe400078e00ff */
[----:B------:R-:W-:Y:S01]  /*f080*/  IMAD.MOV.U32 R6, RZ, RZ, -0x1 ;  /* 0xffffffffff067424 */ /* 0x000fe200078e00ff */
[----:B--2---:R-:W-:-:S04]  /*f090*/  ISETP.GE.U32.AND P0, PT, R18, UR4, PT ;  /* 0x0000000412007c0c */ /* 0x004fc8000bf06070 */
[----:B---3--:R-:W-:-:S13]  /*f0a0*/  ISETP.GE.U32.AND.EX P0, PT, R22, UR5, PT, P0 ;  /* 0x0000000516007c0c */ /* 0x008fda000bf06100 */
[----:B------:R-:W-:Y:S05]  /*f0b0*/  @P0 BRA `(.L_x_298) ;  /* 0x00000004002c0947 */ /* 0x000fea0003800000 */
        /* <DEDUP_REMOVED lines=18> */
.L_x_299:
[----:B------:R-:W1:Y:S01]  /*f1e0*/  LDC.64 R20, c[0x0][0x640] ;  /* 0x00019000ff147b82 */ /* 0x000e620000000a00 */
[-CC-:B------:R-:W-:Y:S01]  /*f1f0*/  SHF.R.U64 R15, R8, R10.reuse, R9.reuse ;  /* 0x0000000a080f7219 */ /* 0x180fe20000001209 */
[----:B------:R-:W-:Y:S01]  /*f200*/  IMAD.MOV.U32 R24, RZ, RZ, 0x1 ;  /* 0x00000001ff187424 */ /* 0x000fe200078e00ff */
[----:B------:R-:W-:Y:S02]  /*f210*/  SHF.R.U32.HI R4, RZ, R10, R9 ;  /* 0x0000000aff047219 */ /* 0x000fe40000011609 */
[----:B------:R-:W-:-:S03]  /*f220*/  IADD3 R7, P0, RZ, -R15, RZ ;  /* 0x8000000fff077210 */ /* 0x000fc60007f1e0ff */
[----:B------:R-:W2:Y:S02]  /*f230*/  LDC R8, c[0x0][0x618] ;  /* 0x00018600ff087b82 */ /* 0x000ea40000000800 */
[----:B------:R-:W-:Y:S02]  /*f240*/  IMAD.X R5, RZ, RZ, ~R4, P0 ;  /* 0x000000ffff057224 */ /* 0x000fe400000e0e04 */
[----:B------:R-:W-:Y:S02]  /*f250*/  IMAD.MOV.U32 R4, RZ, RZ, R18 ;  /* 0x000000ffff047224 */ /* 0x000fe400078e0012 */
[-C--:B------:R-:W-:Y:S02]  /*f260*/  IMAD R6, R5, R16.reuse, RZ ;  /* 0x0000001005067224 */ /* 0x080fe400078e02ff */
[----:B------:R-:W3:Y:S01]  /*f270*/  LDC R14, c[0x0][0x608] ;  /* 0x00018200ff0e7b82 */ /* 0x000ee20000000800 */
[----:B------:R-:W-:Y:S02]  /*f280*/  IMAD.MOV.U32 R5, RZ, RZ, R22 ;  /* 0x000000ffff057224 */ /* 0x000fe400078e0016 */
[----:B------:R-:W-:-:S05]  /*f290*/  IMAD.WIDE.U32 R4, R7, R16, R4 ;  /* 0x0000001007047225 */ /* 0x000fca00078e0004 */
[----:B0-----:R-:W0:Y:S01]  /*f2a0*/  LDC R19, c[0x0][0x658] ;  /* 0x00019600ff137b82 */ /* 0x001e220000000800 */
[----:B------:R-:W-:Y:S01]  /*f2b0*/  IMAD R7, R7, R17, R6 ;  /* 0x0000001107077224 */ /* 0x000fe200078e0206 */
[----:B-1----:R-:W-:Y:S01]  /*f2c0*/  ISETP.NE.U32.AND P0, PT, R20, RZ, PT ;  /* 0x000000ff1400720c */ /* 0x002fe20003f05070 */
[----:B------:R-:W-:Y:S02]  /*f2d0*/  IMAD.MOV.U32 R6, RZ, RZ, -0x1 ;  /* 0xffffffffff067424 */ /* 0x000fe400078e00ff */
[----:B------:R-:W-:Y:S01]  /*f2e0*/  IMAD.IADD R5, R5, 0x1, R7 ;  /* 0x0000000105057824 */ /* 0x000fe200078e0207 */
[----:B------:R-:W-:Y:S02]  /*f2f0*/  ISETP.NE.AND.EX P0, PT, R21, RZ, PT, P0 ;  /* 0x000000ff1500720c */ /* 0x000fe40003f05300 */
[----:B------:R-:W1:Y:S02]  /*f300*/  LDC R16, c[0x0][0x600] ;  /* 0x00018000ff107b82 */ /* 0x000e640000000800 */
[----:B--2---:R-:W-:-:S02]  /*f310*/  SHF.R.U64 R10, R4, R8, R5 ;  /* 0x00000008040a7219 */ /* 0x004fc40000001205 */
[----:B------:R-:W-:-:S04]  /*f320*/  SHF.R.U32.HI R5, RZ, R8, R5 ;  /* 0x00000008ff057219 */ /* 0x000fc80000011605 */
[----:B------:R-:W2:Y:S01]  /*f330*/  LDC R18, c[0x0][0x648] ;  /* 0x00019200ff127b82 */ /* 0x000ea20000000800 */
[-CC-:B---3--:R-:W-:Y:S02]  /*f340*/  SHF.R.U64 R17, R10, R14.reuse, R5.reuse ;  /* 0x0000000e0a117219 */ /* 0x188fe40000001205 */
[----:B------:R-:W-:-:S05]  /*f350*/  SHF.R.U32.HI R4, RZ, R14, R5 ;  /* 0x0000000eff047219 */ /* 0x000fca0000011605 */
[----:B------:R-:W3:Y:S01]  /*f360*/  LDC R22, c[0x0][0x638] ;  /* 0x00018e00ff167b82 */ /* 0x000ee20000000800 */
[-CC-:B0-----:R-:W-:Y:S02]  /*f370*/  SHF.R.U64 R14, R17, R19.reuse, R4.reuse ;  /* 0x00000013110e7219 */ /* 0x181fe40000001204 */
[-C--:B------:R-:W-:Y:S02]  /*f380*/  SHF.L.U32 R6, R6, R19.reuse, RZ ;  /* 0x0000001306067219 */ /* 0x080fe400000006ff */
[----:B------:R-:W-:Y:S01]  /*f390*/  SHF.R.U32.HI R5, RZ, R19, R4 ;  /* 0x00000013ff057219 */ /* 0x000fe20000011604 */
[----:B------:R-:W-:Y:S01]  /*f3a0*/  IMAD.MOV.U32 R4, RZ, RZ, R14 ;  /* 0x000000ffff047224 */ /* 0x000fe200078e000e */
[----:B------:R-:W-:Y:S01]  /*f3b0*/  LOP3.LUT R26, RZ, R6, RZ, 0x33, !PT ;  /* 0x00000006ff1a7212 */ /* 0x000fe200078e33ff */
[----:B------:R-:W0:Y:S01]  /*f3c0*/  LDC R23, c[0x0][0x610] ;  /* 0x00018400ff177b82 */ /* 0x000e220000000800 */
[----:B------:R-:W-:Y:S05]  /*f3d0*/  @!P0 BRA `(.L_x_300) ;  /* 0x0000000000288947 */ /* 0x000fea0003800000 */
        /* <DEDUP_REMOVED lines=10> */
.L_x_300:
[----:B--2---:R-:W-:Y:S01]  /*f480*/  SHF.R.U64 R4, R4, R18, R5 ;  /* 0x0000001204047219 */ /* 0x004fe20000001205 */
[----:B-1----:R-:W-:Y:S01]  /*f490*/  VIADD R7, R16, 0xffffffff ;  /* 0xffffffff10077836 */ /* 0x002fe20000000000 */
[----:B------:R-:W-:Y:S01]  /*f4a0*/  SHF.L.U32 R24, R24, R19, RZ ;  /* 0x0000001318187219 */ /* 0x000fe200000006ff */
[----:B------:R-:W-:Y:S01]  /*f4b0*/  @P2 IMAD R0, R11, R12, R2 ;  /* 0x0000000c0b002224 */ /* 0x000fe200078e0202 */
[----:B------:R-:W-:Y:S01]  /*f4c0*/  LOP3.LUT R3, R17, R26, RZ, 0xc0, !PT ;  /* 0x0000001a11037212 */ /* 0x000fe200078ec0ff */
[----:B------:R-:W-:Y:S01]  /*f4d0*/  IMAD.MOV R5, RZ, RZ, -R4 ;  /* 0x000000ffff057224 */ /* 0x000fe200078e0a04 */
[----:B------:R-:W-:Y:S01]  /*f4e0*/  LOP3.LUT R7, R10, R7, RZ, 0xc0, !PT ;  /* 0x000000070a077212 */ /* 0x000fe200078ec0ff */
[----:B------:R-:W-:Y:S02]  /*f4f0*/  IMAD.MOV.U32 R6, RZ, RZ, R15 ;  /* 0x000000ffff067224 */ /* 0x000fe400078e000f */
[----:B------:R-:W-:Y:S02]  /*f500*/  IMAD R3, R24, R4, R3 ;  /* 0x0000000418037224 */ /* 0x000fe400078e0203 */
[----:B---3--:R-:W-:-:S02]  /*f510*/  IMAD R2, R5, R22, R14 ;  /* 0x0000001605027224 */ /* 0x008fc400078e020e */
[----:B0-----:R-:W-:Y:S02]  /*f520*/  IMAD R0, R3, R23, R0 ;  /* 0x0000001703007224 */ /* 0x001fe400078e0200 */
[----:B------:R-:W-:Y:S02]  /*f530*/  IMAD R5, R2, R16, R7 ;  /* 0x0000001002057224 */ /* 0x000fe400078e0207 */
[----:B------:R-:W-:-:S03]  /*f540*/  IMAD.MOV.U32 R4, RZ, RZ, 0x1 ;  /* 0x00000001ff047424 */ /* 0x000fc600078e00ff */
[----:B------:R-:W-:Y:S02]  /*f550*/  SEL R14, R5, R0, !P2 ;  /* 0x00000000050e7207 */ /* 0x000fe40005000000 */
[----:B------:R-:W-:-:S07]  /*f560*/  SEL R5, R0, R5, !P2 ;  /* 0x0000000500057207 */ /* 0x000fce0005000000 */
.L_x_298:
[----:B------:R-:W-:-:S08]  /*f570*/  NOP ;  /* 0x0000000000007918 */ /* 0x000fd00000000000 */
[----:B0-----:R-:W0:-:S00]  /*f580*/  USETMAXREG.DEALLOC.CTAPOOL 0x28 ;  /* 0x00000028000079c8 */ /* 0x001e0000080e0500 */
[----:B------:R-:W-:-:S13]  /*f590*/  ISETP.NE.AND P0, PT, RZ, UR8, PT ;  /* 0x00000008ff007c0c */ /* 0x000fda000bf05270 */
[----:B------:R-:W-:Y:S05]  /*f5a0*/  @P0 EXIT ;  /* 0x000000000000094d */ /* 0x000fea0003800000 */
[----:B0-----:R-:W-:Y:S01]  /*f5b0*/  LOP3.LUT P0, RZ, R4, 0xff, RZ, 0xc0, !PT ;  /* 0x000000ff04ff7812 */ /* 0x001fe2000780c0ff */
[----:B------:R-:W-:Y:S02]  /*f5c0*/  IMAD.MOV.U32 R12, RZ, RZ, 0x1 ;  /* 0x00000001ff0c7424 */ /* 0x000fe400078e00ff */
[----:B------:R-:W-:-:S10]  /*f5d0*/  IMAD.MOV.U32 R11, RZ, RZ, RZ ;  /* 0x000000ffff0b7224 */ /* 0x000fd400078e00ff */
[----:B------:R-:W-:Y:S05]  /*f5e0*/  @!P0 BRA `(.L_x_301) ;  /* 0x0000000c00948947 */ /* 0x000fea0003800000 */
[----:B------:R-:W0:Y:S01]  /*f5f0*/  S2R R8, SR_CgaCtaId ;  /* 0x0000000000087919 */ /* 0x000e220000008800 */
[----:B------:R-:W-:Y:S01]  /*f600*/  ULDC UR4, c[0x0][0x28c] ;  /* 0x0000a30000047ab9 */ /* 0x000fe20000000800 */
[----:B------:R-:W-:Y:S01]  /*f610*/  ULDC UR6, c[0x0][0x658] ;  /* 0x0001960000067ab9 */ /* 0x000fe20000000800 */
[----:B------:R-:W-:Y:S01]  /*f620*/  UMOV UR7, 0xffffffff ;  /* 0xffffffff00077882 */ /* 0x000fe20000000000 */
[----:B------:R-:W-:Y:S01]  /*f630*/  UIADD3 UR10, UR4, 0xff, URZ ;  /* 0x000000ff040a7890 */ /* 0x000fe2000fffe03f */
[----:B------:R-:W-:Y:S01]  /*f640*/  BSSY B0, `(.L_x_301) ;  /* 0x00000df000007945 */ /* 0x000fe20003800000 */
[----:B------:R-:W-:Y:S01]  /*f650*/  ULDC UR5, c[0x0][0x600] ;  /* 0x0001800000057ab9 */ /* 0x000fe20000000800 */
[----:B------:R-:W-:Y:S01]  /*f660*/  UMOV UR9, 0x1 ;  /* 0x0000000100097882 */ /* 0x000fe20000000000 */
[----:B------:R-:W-:Y:S01]  /*f670*/  USHF.L.U32 UR7, UR7, UR6, URZ ;  /* 0x0000000607077299 */ /* 0x000fe2000800063f */
[----:B------:R-:W-:Y:S01]  /*f680*/  IMAD.MOV.U32 R10, RZ, RZ, 0x1 ;  /* 0x00000001ff0a7424 */ /* 0x000fe200078e00ff */
[----:B------:R-:W-:Y:S01]  /*f690*/  UIADD3 UR4, UR5, -0x1, URZ ;  /* 0xffffffff05047890 */ /* 0x000fe2000fffe03f */
[----:B------:R-:W-:Y:S01]  /*f6a0*/  IMAD.MOV.U32 R12, RZ, RZ, 0x1 ;  /* 0x00000001ff0c7424 */ /* 0x000fe200078e00ff */
[----:B------:R-:W-:Y:S01]  /*f6b0*/  ULDC UR8, c[0x0][0xc] ;  /* 0x0000030000087ab9 */ /* 0x000fe20000000800 */
[----:B------:R-:W-:Y:S01]  /*f6c0*/  USHF.L.U32 UR5, UR9, UR6, URZ ;  /* 0x0000000609057299 */ /* 0x000fe2000800063f */
[----:B------:R-:W-:Y:S01]  /*f6d0*/  IMAD.MOV.U32 R11, RZ, RZ, RZ ;  /* 0x000000ffff0b7224 */ /* 0x000fe200078e00ff */
[----:B------:R-:W-:Y:S01]  /*f6e0*/  USHF.R.S32.HI UR11, URZ, 0x1f, UR10 ;  /* 0x0000001f3f0b7899 */ /* 0x000fe2000801140a */
[----:B------:R-:W-:Y:S01]  /*f6f0*/  ULDC UR9, c[0x0][0x10] ;  /* 0x0000040000097ab9 */ /* 0x000fe20000000800 */
[----:B------:R-:W-:-:S02]  /*f700*/  ULOP3.LUT UR6, URZ, UR7, URZ, 0x33, !UPT ;  /* 0x000000073f067292 */ /* 0x000fc4000f8e333f */
[----:B------:R-:W-:Y:S02]  /*f710*/  UIMAD.WIDE.U32 UR8, UR8, UR9, URZ ;  /* 0x00000009080872a5 */ /* 0x000fe4000f8e003f */
[----:B------:R-:W-:Y:S01]  /*f720*/  ULEA.HI UR11, UR11, UR10, URZ, 0x8 ;  /* 0x0000000a0b0b7291 */ /* 0x000fe2000f8f403f */
[----:B------:R-:W-:Y:S01]  /*f730*/  ULDC UR7, c[0x0][0x14] ;  /* 0x0000050000077ab9 */ /* 0x000fe20000000800 */
[----:B------:R-:W-:Y:S02]  /*f740*/  ULOP3.LUT UR15, UR13, 0x2, URZ, 0xfc, !UPT ;  /* 0x000000020d0f7892 */ /* 0x000fe4000f8efc3f */
[----:B------:R-:W-:Y:S02]  /*f750*/  UIMAD.WIDE.U32 UR38, UR8, UR7, URZ ;  /* 0x00000007082672a5 */ /* 0x000fe4000f8e003f */
[----:B------:R-:W-:Y:S02]  /*f760*/  UIMAD UR14, UR9, UR7, URZ ;  /* 0x00000007090e72a4 */ /* 0x000fe4000f8e023f */
[----:B------:R-:W-:Y:S01]  /*f770*/  USHF.R.S32.HI UR7, URZ, 0x8, UR11 ;  /* 0x000000083f077899 */ /* 0x000fe2000801140b */
[C---:B0-----:R-:W-:Y:S01]  /*f780*/  IMAD.SHL.U32 R9, R8.reuse, 0x80, RZ ;  /* 0x0000008008097824 */ /* 0x041fe200078e00ff */
[----:B------:R-:W-:Y:S01]  /*f790*/  UIADD3 UR14, UR39, UR14, URZ ;  /* 0x0000000e270e7290 */ /* 0x000fe2000fffe03f */
[----:B------:R-:W-:Y:S01]  /*f7a0*/  IMAD.SHL.U32 R8, R8, 0x4000, RZ ;  /* 0x0000400008087824 */ /* 0x000fe200078e00ff */
[----:B------:R-:W-:-:S02]  /*f7b0*/  UIADD3 UR21, UR7, 0x1, URZ ;  /* 0x0000000107157890 */ /* 0x000fc4000fffe03f */
[----:B------:R-:W-:Y:S01]  /*f7c0*/  LOP3.LUT R9, R9, 0x80, RZ, 0xc0, !PT ;  /* 0x0000008009097812 */ /* 0x000fe200078ec0ff */
[----:B------:R-:W-:Y:S01]  /*f7d0*/  ULDC.64 UR40, c[0x0][0x198] ;  /* 0x0000660000287ab9 */ /* 0x000fe20000000a00 */
[----:B------:R-:W-:-:S08]  /*f7e0*/  LOP3.LUT R8, R8, 0x4000, RZ, 0xc0, !PT ;  /* 0x0000400008087812 */ /* 0x000fd000078ec0ff */
.L_x_312:
[----:B------:R-:W-:-:S03]  /*f7f0*/  UMOV UR8, 0xffffffff ;  /* 0xffffffff00087882 */ /* 0x000fc60000000000 */
[----:B------:R-:W-:Y:S05]  /*f800*/  BRA.DIV UR8, `(.L_x_302) ;  /* 0x0000000e08c07947 */ /* 0x000fea000b800000 */
[----:B------:R-:W-:-:S13]  /*f810*/  ELECT P0, URZ, PT ;  /* 0x00000000003f782f */ /* 0x000fda0003800000 */
.L_x_321:
[----:B------:R-:W0:Y:S01]  /*f820*/  LDC R0, c[0x0][0x28c] ;  /* 0x0000a300ff007b82 */ /* 0x000e220000000800 */
[----:B------:R-:W-:Y:S01]  /*f830*/  BSSY B1, `(.L_x_303) ;  /* 0x0000046000017945 */ /* 0x000fe20003800000 */
[----:B0-----:R-:W-:-:S13]  /*f840*/  ISETP.LT.OR P0, PT, R0, 0x1, !P0 ;  /* 0x000000010000780c */ /* 0x001fda0004701670 */
[----:B------:R-:W-:Y:S05]  /*f850*/  @P0 BRA `(.L_x_304) ;  /* 0x00000004000c0947 */ /* 0x000fea0003800000 */
[----:B------:R-:W-:Y:S02]  /*f860*/  IMAD.SHL.U32 R7, R5, 0x80, RZ ;  /* 0x0000008005077824 */ /* 0x000fe400078e00ff */
[----:B------:R-:W-:Y:S02]  /*f870*/  IMAD R14, R14, 0x100, R9 ;  /* 0x000001000e0e7824 */ /* 0x000fe400078e0209 */
[----:B------:R-:W-:Y:S02]  /*f880*/  IMAD.MOV.U32 R13, RZ, RZ, RZ ;  /* 0x000000ffff0d7224 */ /* 0x000fe400078e00ff */
[----:B------:R-:W-:Y:S02]  /*f890*/  IMAD.U32 R15, RZ, RZ, UR21 ;  /* 0x00000015ff0f7e24 */ /* 0x000fe4000f8e00ff */
[----:B------:R-:W-:Y:S02]  /*f8a0*/  IMAD.MOV.U32 R0, RZ, RZ, R12 ;  /* 0x000000ffff007224 */ /* 0x000fe400078e000c */
[----:B------:R-:W-:-:S07]  /*f8b0*/  IMAD.MOV.U32 R3, RZ, RZ, R11 ;  /* 0x000000ffff037224 */ /* 0x000fce00078e000b */
.L_x_307:
[----:B------:R-:W0:Y:S01]  /*f8c0*/  S2R R5, SR_CgaCtaId ;  /* 0x0000000000057919 */ /* 0x000e220000008800 */
[----:B------:R-:W-:Y:S01]  /*f8d0*/  MOV R2, 0x400 ;  /* 0x0000040000027802 */ /* 0x000fe20000000f00 */
[----:B------:R-:W1:Y:S03]  /*f8e0*/  S2R R4, SR_TID.X ;  /* 0x0000000000047919 */ /* 0x000e660000002100 */
[----:B0-----:R-:W-:Y:S02]  /*f8f0*/  LEA R16, R5, R2, 0x18 ;  /* 0x0000000205107211 */ /* 0x001fe400078ec0ff */
[----:B------:R-:W-:Y:S02]  /*f900*/  SHF.L.U32 R2, R0, 0x1f, RZ ;  /* 0x0000001f00027819 */ /* 0x000fe400000006ff */
[----:B-1----:R-:W-:Y:S01]  /*f910*/  LOP3.LUT P1, RZ, R4, 0x7f, RZ, 0xc0, !PT ;  /* 0x0000007f04ff7812 */ /* 0x002fe2000782c0ff */
[----:B------:R-:W-:-:S04]  /*f920*/  IMAD R5, R3, 0x8, R16 ;  /* 0x0000000803057824 */ /* 0x000fc800078e0210 */
[----:B------:R-:W0:Y:S08]  /*f930*/  SYNCS.PHASECHK.TRANS64.TRYWAIT P0, [R5+URZ+0x10], R2 ;  /* 0x00001002050075a7 */ /* 0x000e30000800017f */
[----:B------:R-:W1:Y:S01]  /*f940*/  @!P1 LDC R4, c[0x0][0x500] ;  /* 0x00014000ff049b82 */ /* 0x000e620000000800 */
[----:B0-----:R-:W-:Y:S05]  /*f950*/  @!P0 BRA `(.L_x_305) ;  /* 0x0000000c008c8947 */ /* 0x001fea0003800000 */
.L_x_322:
[----:B------:R-:W-:Y:S01]  /*f960*/  UPRMT UR8, UR15, 0x9910, URZ ;  /* 0x000099100f087896 */ /* 0x000fe2000800003f */
[----:B-1----:R1:W-:Y:S03]  /*f970*/  @!P1 SYNCS.ARRIVE.TRANS64 RZ, [R5+URZ], R4 ;  /* 0x0000000405ff99a7 */ /* 0x0023e6000800003f */
[----:B------:R-:W-:-:S06]  /*f980*/  UISETP.NE.AND UP0, UPT, UR8, 0x2, UPT ;  /* 0x000000020800788c */ /* 0x000fcc000bf05270 */
[----:B------:R-:W-:-:S13]  /*f990*/  PLOP3.LUT P0, PT, PT, PT, UP0, 0x80, 0x0 ;  /* 0x000000000000781c */ /* 0x000fda0003f0f008 */
[----:B-1----:R-:W-:Y:S05]  /*f9a0*/  @P0 BRA `(.L_x_306) ;  /* 0x0000000000040947 */ /* 0x002fea0003800000 */
[----:B------:R-:W-:Y:S01]  /*f9b0*/  BPT.TRAP 0x1 ;  /* 0x000000040000795c */ /* 0x000fe20000300000 */
.L_x_306:
[----:B0-----:R-:W-:Y:S01]  /*f9c0*/  IMAD R2, R3, 0x8000, R16 ;  /* 0x0000800003027824 */ /* 0x001fe200078e0210 */
[----:B------:R-:W-:Y:S01]  /*f9d0*/  R2UR UR34, R13 ;  /* 0x000000000d2272ca */ /* 0x000fe200000e0000 */
[----:B------:R-:W-:Y:S01]  /*f9e0*/  VIADD R15, R15, 0xffffffff ;  /* 0xffffffff0f0f7836 */ /* 0x000fe20000000000 */
[----:B------:R-:W-:Y:S01]  /*f9f0*/  R2UR UR33, R5 ;  /* 0x00000000052172ca */ /* 0x000fe200000e0000 */
[----:B------:R-:W-:Y:S01]  /*fa00*/  UIADD3 UR22, UP0, UR40, 0xf0, URZ ;  /* 0x000000f028167890 */ /* 0x000fe2000ff1e03f */
[----:B------:R-:W-:Y:S01]  /*fa10*/  R2UR UR24, R2 ;  /* 0x00000000021872ca */ /* 0x000fe200000e0000 */
[----:B------:R-:W-:Y:S01]  /*fa20*/  IMAD R2, R3, 0x10000, R8 ;  /* 0x0001000003027824 */ /* 0x000fe200078e0208 */
[----:B------:R-:W-:Y:S01]  /*fa30*/  R2UR UR36, R6 ;  /* 0x00000000062472ca */ /* 0x000fe200000e0000 */
[----:B------:R-:W-:Y:S01]  /*fa40*/  UIADD3 UR42, UP1, UR40, 0x1f0, URZ ;  /* 0x000001f0282a7890 */ /* 0x000fe2000ff3e03f */
[----:B------:R-:W-:Y:S01]  /*fa50*/  R2UR UR35, R7 ;  /* 0x00000000072372ca */ /* 0x000fe200000e0000 */
[----:B------:R-:W-:Y:S01]  /*fa60*/  IMAD.IADD R2, R16, 0x1, R2 ;  /* 0x0000000110027824 */ /* 0x000fe200078e0202 */
[----:B------:R-:W-:Y:S01]  /*fa70*/  R2UR UR19, R14 ;  /* 0x000000000e1372ca */ /* 0x000fe200000e0000 */
[----:B------:R-:W-:Y:S01]  /*fa80*/  UIADD3.X UR23, URZ, UR41, URZ, UP0, !UPT ;  /* 0x000000293f177290 */ /* 0x000fe200087fe43f */
[----:B------:R-:W-:Y:S01]  /*fa90*/  ISETP.GT.AND P1, PT, R15, 0x1, PT ;  /* 0x000000010f00780c */ /* 0x000fe20003f24270 */
[----:B------:R-:W-:Y:S01]  /*faa0*/  UIADD3 UR26, UR34, 0x80, URZ ;  /* 0x00000080221a7890 */ /* 0x000fe2000fffe03f */
[----:B------:R-:W-:Y:S01]  /*fab0*/  R2UR UR8, R2 ;  /* 0x00000000020872ca */ /* 0x000fe200000e0000 */
[----:B------:R-:W-:Y:S01]  /*fac0*/  UIADD3.X UR43, URZ, UR41, URZ, UP1, !UPT ;  /* 0x000000293f2b7290 */ /* 0x000fe20008ffe43f */
[----:B------:R-:W-:Y:S01]  /*fad0*/  VIADD R3, R3, 0x1 ;  /* 0x0000000103037836 */ /* 0x000fe20000000000 */
[----:B------:R-:W-:Y:S01]  /*fae0*/  UIADD3 UR32, UR24, 0x100, URZ ;  /* 0x0000010018207890 */ /* 0x000fe2000fffe03f */
[----:B------:R-:W-:Y:S01]  /*faf0*/  VIADD R13, R13, 0x100 ;  /* 0x000001000d0d7836 */ /* 0x000fe20000000000 */
[----:B------:R-:W-:Y:S01]  /*fb00*/  UIADD3 UR24, UR24, 0x4100, URZ ;  /* 0x0000410018187890 */ /* 0x000fe2000fffe03f */
[----:B------:R-:W-:Y:S01]  /*fb10*/  UMOV UR30, 0x0 ;  /* 0x00000000001e7882 */ /* 0x000fe20000000000 */
[----:B------:R-:W-:Y:S01]  /*fb20*/  UMOV UR31, 0x10000000 ;  /* 0x10000000001f7882 */ /* 0x000fe20000000000 */
[----:B------:R-:W-:Y:S01]  /*fb30*/  ISETP.NE.AND P0, PT, R3, 0x2, PT ;  /* 0x000000020300780c */ /* 0x000fe20003f05270 */
[----:B------:R-:W-:Y:S01]  /*fb40*/  UMOV UR25, UR33 ;  /* 0x0000002100197c82 */ /* 0x000fe20008000000 */
[----:B------:R-:W-:Y:S01]  /*fb50*/  UMOV UR28, UR36 ;  /* 0x00000024001c7c82 */ /* 0x000fe20008000000 */
[----:B------:R-:W-:-:S02]  /*fb60*/  UMOV UR27, UR35 ;  /* 0x00000023001b7c82 */ /* 0x000fc40008000000 */
[----:B------:R-:W-:Y:S01]  /*fb70*/  UIADD3 UR16, UR8, 0x10100, URZ ;  /* 0x0001010008107890 */ /* 0x000fe2000fffe03f */
[----:B------:R0:W-:Y:S01]  /*fb80*/  UTMALDG.3D [UR32], [UR22], desc[UR30] ;  /* 0x00001e20160075b4 */ /* 0x0001e20008011000 */
[----:B------:R-:W-:Y:S01]  /*fb90*/  UIADD3 UR8, UR8, 0x18100, URZ ;  /* 0x0001810008087890 */ /* 0x000fe2000fffe03f */
[----:B------:R-:W-:Y:S01]  /*fba0*/  SEL R5, RZ, 0x1, P0 ;  /* 0x00000001ff057807 */ /* 0x000fe20000000000 */
[----:B------:R-:W-:Y:S01]  /*fbb0*/  UMOV UR29, 0x30000 ;  /* 0x00030000001d7882 */ /* 0x000fe20000000000 */
[----:B------:R-:W-:Y:S01]  /*fbc0*/  UMOV UR17, UR33 ;  /* 0x0000002100117c82 */ /* 0x000fe20008000000 */
[----:B------:R-:W-:Y:S01]  /*fbd0*/  UMOV UR18, UR34 ;  /* 0x0000002200127c82 */ /* 0x000fe20008000000 */
[----:B------:R-:W-:Y:S01]  /*fbe0*/  UMOV UR20, UR36 ;  /* 0x0000002400147c82 */ /* 0x000fe20008000000 */
[----:B------:R-:W-:Y:S01]  /*fbf0*/  UMOV UR9, UR33 ;  /* 0x0000002100097c82 */ /* 0x000fe20008000000 */
[----:B------:R-:W-:Y:S01]  /*fc00*/  UMOV UR11, UR19 ;  /* 0x00000013000b7c82 */ /* 0x000fe20008000000 */
[----:B------:R-:W-:Y:S01]  /*fc10*/  UMOV UR12, UR36 ;  /* 0x00000024000c7c82 */ /* 0x000fe20008000000 */
[----:B------:R0:W-:Y:S01]  /*fc20*/  UTMALDG.3D [UR24], [UR22], desc[UR30] ;  /* 0x00001e18160075b4 */ /* 0x0001e20008011000 */
[----:B------:R-:W-:Y:S01]  /*fc30*/  UMOV UR10, UR26 ;  /* 0x0000001a000a7c82 */ /* 0x000fe20008000000 */
[----:B------:R-:W-:-:S02]  /*fc40*/  LOP3.LUT R0, R0, R5, RZ, 0x3c, !PT ;  /* 0x0000000500007212 */ /* 0x000fc400078e3cff */
[----:B------:R-:W-:Y:S01]  /*fc50*/  SEL R3, R3, RZ, P0 ;  /* 0x000000ff03037207 */ /* 0x000fe20000000000 */
[----:B------:R0:W-:Y:S01]  /*fc60*/  UTMALDG.3D.MULTICAST [UR16], [UR42], UR29, desc[UR30] ;  /* 0x00001e102a0073b4 */ /* 0x0001e2000801181d */
[----:B------:R0:W-:Y:S02]  /*fc70*/  UTMALDG.3D.MULTICAST [UR8], [UR42], UR29, desc[UR30] ;  /* 0x00001e082a0073b4 */ /* 0x0001e4000801181d */
[----:B0-----:R-:W-:Y:S05]  /*fc80*/  @P1 BRA `(.L_x_307) ;  /* 0xfffffffc000c1947 */ /* 0x001fea000383ffff */
.L_x_304:
[----:B------:R-:W-:Y:S05]  /*fc90*/  BSYNC B1 ;  /* 0x0000000000017941 */ /* 0x000fea0003800000 */
.L_x_303:
[----:B------:R-:W2:Y:S01]  /*fca0*/  LDL.LU R17, [R1+0x78] ;  /* 0x0000780001117983 */ /* 0x000ea20000300800 */
[----:B------:R-:W-:Y:S01]  /*fcb0*/  LOP3.LUT P3, RZ, R10, 0xff, RZ, 0xc0, !PT ;  /* 0x000000ff0aff7812 */ /* 0x000fe2000786c0ff */
[----:B------:R-:W-:Y:S01]  /*fcc0*/  VIADD R11, R11, UR7 ;  /* 0x000000070b0b7c36 */ /* 0x000fe20008000000 */
[----:B------:R-:W-:Y:S01]  /*fcd0*/  ULDC.64 UR8, c[0x0][0x650] ;  /* 0x0001940000087ab9 */ /* 0x000fe20000000a00 */
[----:B------:R-:W3:Y:S01]  /*fce0*/  LDL.LU R16, [R1+0x7c] ;  /* 0x00007c0001107983 */ /* 0x000ee20000300800 */
[----:B------:R-:W-:Y:S01]  /*fcf0*/  IMAD.U32 R4, RZ, RZ, UR7 ;  /* 0x00000007ff047e24 */ /* 0x000fe2000f8e00ff */
[----:B------:R-:W-:Y:S01]  /*fd00*/  BSSY B1, `(.L_x_308) ;  /* 0x0000070000017945 */ /* 0x000fe20003800000 */
[----:B------:R-:W-:Y:S01]  /*fd10*/  ISETP.GT.U32.AND P0, PT, R11, 0x1, PT ;  /* 0x000000010b00780c */ /* 0x000fe20003f04070 */
[----:B------:R-:W-:Y:S01]  /*fd20*/  IMAD.MOV.U32 R5, RZ, RZ, -0x1 ;  /* 0xffffffffff057424 */ /* 0x000fe200078e00ff */
[----:B------:R-:W-:Y:S01]  /*fd30*/  SHF.R.U32.HI R0, RZ, 0x1, R11 ;  /* 0x00000001ff007819 */ /* 0x000fe2000001160b */
[----:B------:R-:W-:Y:S01]  /*fd40*/  IMAD.MOV.U32 R14, RZ, RZ, -0x1 ;  /* 0xffffffffff0e7424 */ /* 0x000fe200078e00ff */
[----:B------:R-:W-:Y:S01]  /*fd50*/  ISETP.LT.U32.AND P0, PT, R4, 0x2, P0 ;  /* 0x000000020400780c */ /* 0x000fe20000701070 */
[----:B------:R-:W-:Y:S01]  /*fd60*/  IMAD.MOV.U32 R6, RZ, RZ, -0x1 ;  /* 0xffffffffff067424 */ /* 0x000fe200078e00ff */
[----:B------:R-:W-:Y:S01]  /*fd70*/  LOP3.LUT R0, R0, 0x1, RZ, 0xc0, !PT ;  /* 0x0000000100007812 */ /* 0x000fe200078ec0ff */
[----:B------:R-:W0:Y:S01]  /*fd80*/  @P3 S2R R3, SR_CgaCtaId ;  /* 0x0000000000033919 */ /* 0x000e220000008800 */
[----:B------:R-:W-:-:S02]  /*fd90*/  @P3 MOV R2, 0x400 ;  /* 0x0000040000023802 */ /* 0x000fc40000000f00 */
[----:B------:R-:W-:Y:S01]  /*fda0*/  ISETP.NE.U32.AND P1, PT, R0, 0x1, PT ;  /* 0x000000010000780c */ /* 0x000fe20003f25070 */
[----:B------:R-:W-:Y:S01]  /*fdb0*/  IMAD.U32 R0, RZ, RZ, UR7 ;  /* 0x00000007ff007e24 */ /* 0x000fe2000f8e00ff */
[----:B------:R-:W-:Y:S02]  /*fdc0*/  LOP3.LUT R11, R11, 0x1, RZ, 0xc0, !PT ;  /* 0x000000010b0b7812 */ /* 0x000fe400078ec0ff */
[----:B------:R-:W-:Y:S02]  /*fdd0*/  PRMT R10, RZ, 0x7610, R10 ;  /* 0x00007610ff0a7816 */ /* 0x000fe4000000000a */
[----:B------:R-:W-:-:S04]  /*fde0*/  ISETP.GT.U32.AND P1, PT, R0, 0x1, !P1 ;  /* 0x000000010000780c */ /* 0x000fc80004f24070 */
[----:B------:R-:W-:Y:S02]  /*fdf0*/  SEL R0, RZ, 0x1, !P1 ;  /* 0x00000001ff007807 */ /* 0x000fe40004800000 */
[----:B0-----:R-:W-:Y:S02]  /*fe00*/  @P3 LEA R2, R3, R2, 0x18 ;  /* 0x0000000203023211 */ /* 0x001fe400078ec0ff */
[----:B------:R-:W-:Y:S02]  /*fe10*/  SEL R3, RZ, 0x1, !P0 ;  /* 0x00000001ff037807 */ /* 0x000fe40004000000 */
[----:B------:R0:W-:Y:S02]  /*fe20*/  @P3 SYNCS.ARRIVE.TRANS64.A1T0 RZ, [R2+URZ+0x38], RZ ;  /* 0x000038ff02ff39a7 */ /* 0x0001e4000810003f */
[----:B------:R-:W-:Y:S02]  /*fe30*/  LOP3.LUT R12, R0, R12, R3, 0x96, !PT ;  /* 0x0000000c000c7212 */ /* 0x000fe400078e9603 */
[----:B------:R-:W-:-:S02]  /*fe40*/  PRMT R0, RZ, 0x7610, R0 ;  /* 0x00007610ff007816 */ /* 0x000fc40000000000 */
[----:B---3--:R-:W-:-:S04]  /*fe50*/  IADD3 R16, P3, R16, UR38, RZ ;  /* 0x0000002610107c10 */ /* 0x008fc8000ff7e0ff */
[----:B--2---:R-:W-:Y:S01]  /*fe60*/  IADD3.X R17, R17, UR14, RZ, P3, !PT ;  /* 0x0000000e11117c10 */ /* 0x004fe20009ffe4ff */
[----:B------:R0:W-:Y:S01]  /*fe70*/  STL [R1+0x7c], R16 ;  /* 0x00007c1001007387 */ /* 0x0001e20000100800 */
[----:B------:R-:W-:-:S03]  /*fe80*/  ISETP.GE.U32.AND P3, PT, R16, UR8, PT ;  /* 0x0000000810007c0c */ /* 0x000fc6000bf66070 */
[----:B------:R0:W-:Y:S01]  /*fe90*/  STL [R1+0x78], R17 ;  /* 0x0000781101007387 */ /* 0x0001e20000100800 */
[----:B------:R-:W-:-:S13]  /*fea0*/  ISETP.GE.U32.AND.EX P0, PT, R17, UR9, PT, P3 ;  /* 0x0000000911007c0c */ /* 0x000fda000bf06130 */
[----:B0-----:R-:W-:Y:S05]  /*feb0*/  @P0 BRA `(.L_x_309) ;  /* 0x0000000400500947 */ /* 0x001fea0003800000 */
[----:B------:R-:W-:Y:S01]  /*fec0*/  ULDC.64 UR8, c[0x0][0x628] ;  /* 0x00018a0000087ab9 */ /* 0x000fe20000000a00 */
[----:B------:R-:W0:Y:S01]  /*fed0*/  S2R R13, SR_CTAID.X ;  /* 0x00000000000d7919 */ /* 0x000e220000002500 */
[----:B------:R-:W-:Y:S01]  /*fee0*/  ISETP.NE.U32.AND P0, PT, RZ, UR8, PT ;  /* 0x00000008ff007c0c */ /* 0x000fe2000bf05070 */
[----:B------:R-:W-:Y:S01]  /*fef0*/  ULDC UR11, c[0x0][0x630] ;  /* 0x00018c00000b7ab9 */ /* 0x000fe20000000800 */
[----:B------:R-:W-:Y:S01]  /*ff00*/  IMAD.MOV.U32 R2, RZ, RZ, R16 ;  /* 0x000000ffff027224 */ /* 0x000fe200078e0010 */
[----:B------:R-:W1:Y:S01]  /*ff10*/  S2R R0, SR_CTAID.Y ;  /* 0x0000000000007919 */ /* 0x000e620000002600 */
[----:B------:R-:W-:Y:S01]  /*ff20*/  ISETP.NE.AND.EX P0, PT, RZ, UR9, PT, P0 ;  /* 0x00000009ff007c0c */ /* 0x000fe2000bf05300 */
[----:B------:R-:W-:-:S12]  /*ff30*/  IMAD.MOV.U32 R3, RZ, RZ, R17 ;  /* 0x000000ffff037224 */ /* 0x000fd800078e0011 */
[----:B------:R-:W-:Y:S05]  /*ff40*/  @!P0 BRA `(.L_x_310) ;  /* 0x0000000000288947 */ /* 0x000fea0003800000 */
[----:B------:R-:W-:Y:S02]  /*ff50*/  ULDC UR10, c[0x0][0x634] ;  /* 0x00018d00000a7ab9 */ /* 0x000fe40000000800 */
[----:B------:R-:W-:-:S05]  /*ff60*/  IADD3 R7, P0, R16, UR10, RZ ;  /* 0x0000000a10077c10 */ /* 0x000fca000ff1e0ff */
[----:B------:R-:W-:-:S04]  /*ff70*/  IMAD.X R15, RZ, RZ, R17, P0 ;  /* 0x000000ffff0f7224 */ /* 0x000fc800000e0611 */
[----:B------:R-:W-:-:S04]  /*ff80*/  IMAD.WIDE.U32 R4, R15, UR8, RZ ;  /* 0x000000080f047c25 */ /* 0x000fc8000f8e00ff */
[----:B------:R-:W-:-:S04]  /*ff90*/  IMAD.WIDE.U32 R4, P0, R7, UR9, R4 ;  /* 0x0000000907047c25 */ /* 0x000fc8000f800004 */
[----:B------:R-:W-:-:S04]  /*ffa0*/  IMAD.WIDE.U32 R6, R7, UR8, RZ ;  /* 0x0000000807067c25 */ /* 0x000fc8000f8e00ff */
[----:B------:R-:W-:Y:S01]  /*ffb0*/  IMAD.X R3, RZ, RZ, RZ, P0 ;  /* 0x000000ffff037224 */ /* 0x000fe200000e06ff */
[----:B------:R-:W-:Y:S01]  /*ffc0*/  IADD3 RZ, P0, R7, R4, RZ ;  /* 0x0000000407ff7210 */ /* 0x000fe20007f1e0ff */
[----:B------:R-:W-:-:S04]  /*ffd0*/  IMAD.MOV.U32 R2, RZ, RZ, R5 ;  /* 0x000000ffff027224 */ /* 0x000fc800078e0005 */
[----:B------:R-:W-:-:S08]  /*ffe0*/  IMAD.WIDE.U32.X R2, R15, UR9, R2, P0 ;  /* 0x000000090f027c25 */ /* 0x000fd000080e0402 */
.L_x_310:
[--C-:B------:R-:W-:Y:S01]  /*fff0*/  SHF.R.U64 R6, R2, UR11, R3.reuse ;  /* 0x0000000b02067c19 */ /* 0x100fe20008001203 */
[----:B------:R-:W-:Y:S01]  /*10000*/  ULDC.64 UR8, c[0x0][0x620] ;  /* 0x0001880000087ab9 */ /* 0x000fe20000000a00 */
[----:B------:R-:W-:Y:S01]  /*10010*/  SHF.R.U32.HI R2, RZ, UR11, R3 ;  /* 0x0000000bff027c19 */ /* 0x000fe20008011603 */
[----:B------:R-:W-:Y:S01]  /*10020*/  IMAD.MOV.U32 R3, RZ, RZ, R17 ;  /* 0x000000ffff037224 */ /* 0x000fe200078e0011 */
[----:B------:R-:W-:Y:S01]  /*10030*/  IADD3 R5, P0, RZ, -R6, RZ ;  /* 0x80000006ff057210 */ /* 0x000fe20007f1e0ff */
[----:B------:R-:W2:Y:S01]  /*10040*/  LDC R18, c[0x0][0x144] ;  /* 0x00005100ff127b82 */ /* 0x000ea20000000800 */
[----:B0-----:R-:W-:Y:S01]  /*10050*/  I2FP.F32.U32 R7, R13 ;  /* 0x0000000d00077245 */ /* 0x001fe20000201000 */
[----:B------:R-:W-:Y:S01]  /*10060*/  ULDC.64 UR16, c[0x0][0x640] ;  /* 0x0001900000107ab9 */ /* 0x000fe20000000a00 */
[----:B------:R-:W-:Y:S01]  /*10070*/  ULDC UR10, c[0x0][0x608] ;  /* 0x00018200000a7ab9 */ /* 0x000fe20000000800 */
[----:B------:R-:W-:Y:S01]  /*10080*/  IMAD.X R2, RZ, RZ, ~R2, P0 ;  /* 0x000000ffff027224 */ /* 0x000fe200000e0e02 */
[----:B------:R-:W-:-:S03]  /*10090*/  ISETP.NE.U32.AND P0, PT, RZ, UR16, PT ;  /* 0x00000010ff007c0c */ /* 0x000fc6000bf05070 */
[----:B------:R-:W-:Y:S01]  /*100a0*/  IMAD R4, R2, UR8, RZ ;  /* 0x0000000802047c24 */ /* 0x000fe2000f8e02ff */
[----:B------:R-:W0:Y:S01]  /*100b0*/  LDC R15, c[0x0][0x148] ;  /* 0x00005200ff0f7b82 */ /* 0x000e220000000800 */
[----:B------:R-:W-:Y:S01]  /*100c0*/  IMAD.MOV.U32 R2, RZ, RZ, R16 ;  /* 0x000000ffff027224 */ /* 0x000fe200078e0010 */
[----:B------:R-:W-:-:S03]  /*100d0*/  ISETP.NE.AND.EX P0, PT, RZ, UR17, PT, P0 ;  /* 0x00000011ff007c0c */ /* 0x000fc6000bf05300 */
[----:B------:R-:W-:Y:S01]  /*100e0*/  IMAD.WIDE.U32 R2, R5, UR8, R2 ;  /* 0x0000000805027c25 */ /* 0x000fe2000f8e0002 */
[----:B------:R-:W-:-:S03]  /*100f0*/  ULDC UR8, c[0x0][0x150] ;  /* 0x0000540000087ab9 */ /* 0x000fc60000000800 */
[----:B------:R-:W-:Y:S02]  /*10100*/  IMAD R5, R5, UR9, R4 ;  /* 0x0000000905057c24 */ /* 0x000fe4000f8e0204 */
[----:B------:R-:W-:Y:S01]  /*10110*/  FMUL R4, R7, UR8 ;  /* 0x0000000807047c20 */ /* 0x000fe20008400000 */
[----:B------:R-:W-:Y:S01]  /*10120*/  ULDC UR8, c[0x0][0x618] ;  /* 0x0001860000087ab9 */ /* 0x000fe20000000800 */
[----:B------:R-:W-:Y:S01]  /*10130*/  ULDC UR9, c[0x0][0x154] ;  /* 0x0000550000097ab9 */ /* 0x000fe20000000800 */
[----:B------:R-:W-:-:S03]  /*10140*/  IMAD.IADD R3, R3, 0x1, R5 ;  /* 0x0000000103037824 */ /* 0x000fc600078e0205 */
[----:B------:R-:W3:Y:S02]  /*10150*/  F2I.U32.TRUNC.NTZ R4, R4 ;  /* 0x0000000400047305 */ /* 0x000ee4000020f000 */
[----:B------:R-:W-:Y:S02]  /*10160*/  SHF.R.U64 R7, R2, UR8, R3 ;  /* 0x0000000802077c19 */ /* 0x000fe40008001203 */
[----:B-1----:R-:W-:-:S05]  /*10170*/  I2FP.F32.U32 R2, R0 ;  /* 0x0000000000027245 */ /* 0x002fca0000201000 */
[----:B------:R-:W-:Y:S01]  /*10180*/  FMUL R5, R2, UR9 ;  /* 0x0000000902057c20 */ /* 0x000fe20008400000 */
[----:B------:R-:W-:Y:S01]  /*10190*/  SHF.R.U32.HI R2, RZ, UR8, R3 ;  /* 0x00000008ff027c19 */ /* 0x000fe20008011603 */
[----:B------:R-:W-:Y:S02]  /*101a0*/  ULDC UR8, c[0x0][0x658] ;  /* 0x0001960000087ab9 */ /* 0x000fe40000000800 */
[----:B------:R1:W4:Y:S01]  /*101b0*/  F2I.U32.TRUNC.NTZ R19, R5 ;  /* 0x0000000500137305 */ /* 0x000322000020f000 */
[----:B------:R-:W-:Y:S01]  /*101c0*/  SHF.R.U64 R16, R7, UR10, R2 ;  /* 0x0000000a07107c19 */ /* 0x000fe20008001202 */
[----:B---3--:R-:W-:Y:S01]  /*101d0*/  IMAD.MOV R4, RZ, RZ, -R4 ;  /* 0x000000ffff047224 */ /* 0x008fe200078e0a04 */
[----:B------:R-:W-:-:S03]  /*101e0*/  SHF.R.U32.HI R3, RZ, UR10, R2 ;  /* 0x0000000aff037c19 */ /* 0x000fc60008011602 */
[----:B--2---:R-:W-:Y:S01]  /*101f0*/  IMAD R13, R18, R4, R13 ;  /* 0x00000004120d7224 */ /* 0x004fe200078e020d */
[--C-:B------:R-:W-:Y:S02]  /*10200*/  SHF.R.U64 R14, R16, UR8, R3.reuse ;  /* 0x00000008100e7c19 */ /* 0x100fe40008001203 */
[----:B------:R-:W-:-:S03]  /*10210*/  SHF.R.U32.HI R17, RZ, UR8, R3 ;  /* 0x00000008ff117c19 */ /* 0x000fc60008011603 */
[----:B------:R-:W-:Y:S02]  /*10220*/  IMAD.MOV.U32 R2, RZ, RZ, R14 ;  /* 0x000000ffff027224 */ /* 0x000fe400078e000e */
[----:B------:R-:W-:Y:S01]  /*10230*/  IMAD.MOV.U32 R3, RZ, RZ, R17 ;  /* 0x000000ffff037224 */ /* 0x000fe200078e0011 */
[----:B01--4-:R-:W-:Y:S06]  /*10240*/  @!P0 BRA `(.L_x_311) ;  /* 0x0000000000288947 */ /* 0x013fec0003800000 */
[----:B------:R-:W-:Y:S02]  /*10250*/  ULDC UR8, c[0x0][0x64c] ;  /* 0x0001930000087ab9 */ /* 0x000fe40000000800 */
[----:B------:R-:W-:-:S05]  /*10260*/  IADD3 R3, P0, R14, UR8, RZ ;  /* 0x000000080e037c10 */ /* 0x000fca000ff1e0ff */
[----:B------:R-:W-:-:S04]  /*10270*/  IMAD.X R17, RZ, RZ, R17, P0 ;  /* 0x000000ffff117224 */ /* 0x000fc800000e0611 */
[----:B------:R-:W-:-:S04]  /*10280*/  IMAD.WIDE.U32 R4, R17, UR16, RZ ;  /* 0x0000001011047c25 */ /* 0x000fc8000f8e00ff */
[----:B------:R-:W-:-:S04]  /*10290*/  IMAD.WIDE.U32 R4, P0, R3, UR17, R4 ;  /* 0x0000001103047c25 */ /* 0x000fc8000f800004 */
[----:B------:R-:W-:-:S04]  /*102a0*/  IMAD.WIDE.U32 R2, R3, UR16, RZ ;  /* 0x0000001003027c25 */ /* 0x000fc8000f8e00ff */
[----:B------:R-:W-:Y:S01]  /*102b0*/  IMAD.MOV.U32 R2, RZ, RZ, R5 ;  /* 0x000000ffff027224 */ /* 0x000fe200078e0005 */
[----:B------:R-:W-:Y:S01]  /*102c0*/  IADD3 RZ, P1, R3, R4, RZ ;  /* 0x0000000403ff7210 */ /* 0x000fe20007f3e0ff */
[----:B------:R-:W-:-:S04]  /*102d0*/  IMAD.X R3, RZ, RZ, RZ, P0 ;  /* 0x000000ffff037224 */ /* 0x000fc800000e06ff */
[----:B------:R-:W-:-:S08]  /*102e0*/  IMAD.WIDE.U32.X R2, R17, UR17, R2, P1 ;  /* 0x0000001111027c25 */ /* 0x000fd000088e0402 */
.L_x_311:
[----:B------:R-:W-:Y:S01]  /*102f0*/  ULDC UR8, c[0x0][0x648] ;  /* 0x0001920000087ab9 */ /* 0x000fe20000000800 */
[----:B------:R-:W-:Y:S01]  /*10300*/  LOP3.LUT R16, R16, UR6, RZ, 0xc0, !PT ;  /* 0x0000000610107c12 */ /* 0x000fe2000f8ec0ff */
[----:B------:R-:W-:Y:S01]  /*10310*/  IMAD.MOV R19, RZ, RZ, -R19 ;  /* 0x000000ffff137224 */ /* 0x000fe200078e0a13 */
[----:B------:R-:W-:Y:S01]  /*10320*/  SHF.R.U64 R3, R2, UR8, R3 ;  /* 0x0000000802037c19 */ /* 0x000fe20008001203 */
[----:B------:R-:W-:Y:S01]  /*10330*/  ULDC UR8, c[0x0][0x638] ;  /* 0x00018e0000087ab9 */ /* 0x000fe20000000800 */
[----:B------:R-:W-:Y:S01]  /*10340*/  LOP3.LUT R7, R7, UR4, RZ, 0xc0, !PT ;  /* 0x0000000407077c12 */ /* 0x000fe2000f8ec0ff */
[----:B------:R-:W-:Y:S01]  /*10350*/  @P2 IMAD R13, R15, R19, R0 ;  /* 0x000000130f0d2224 */ /* 0x000fe200078e0200 */
[----:B------:R-:W-:Y:S01]  /*10360*/  ULDC UR9, c[0x0][0x610] ;  /* 0x0001840000097ab9 */ /* 0x000fe20000000800 */
[----:B------:R-:W-:Y:S02]  /*10370*/  IMAD.MOV R5, RZ, RZ, -R3 ;  /* 0x000000ffff057224 */ /* 0x000fe400078e0a03 */
[----:B------:R-:W-:-:S02]  /*10380*/  IMAD R16, R3, UR5, R16 ;  /* 0x0000000503107c24 */ /* 0x000fc4000f8e0210 */
[----:B------:R-:W-:Y:S01]  /*10390*/  IMAD R14, R5, UR8, R14 ;  /* 0x00000008050e7c24 */ /* 0x000fe2000f8e020e */
[----:B------:R-:W-:Y:S01]  /*103a0*/  ULDC UR8, c[0x0][0x600] ;  /* 0x0001800000087ab9 */ /* 0x000fe20000000800 */
[----:B------:R-:W-:Y:S02]  /*103b0*/  IMAD R13, R16, UR9, R13 ;  /* 0x00000009100d7c24 */ /* 0x000fe4000f8e020d */
[----:B------:R-:W-:Y:S02]  /*103c0*/  IMAD R2, R14, UR8, R7 ;  /* 0x000000080e027c24 */ /* 0x000fe4000f8e0207 */
[----:B------:R-:W-:-:S03]  /*103d0*/  IMAD.MOV.U32 R0, RZ, RZ, 0x1 ;  /* 0x00000001ff007424 */ /* 0x000fc600078e00ff */
[----:B------:R-:W-:Y:S02]  /*103e0*/  SEL R14, R2, R13, !P2 ;  /* 0x0000000d020e7207 */ /* 0x000fe40005000000 */
[----:B------:R-:W-:-:S07]  /*103f0*/  SEL R5, R13, R2, !P2 ;  /* 0x000000020d057207 */ /* 0x000fce0005000000 */
.L_x_309:
[----:B------:R-:W-:Y:S05]  /*10400*/  BSYNC B1 ;  /* 0x0000000000017941 */ /* 0x000fea0003800000 */
.L_x_308:
[----:B------:R-:W-:-:S13]  /*10410*/  LOP3.LUT P0, RZ, R0, 0xff, RZ, 0xc0, !PT ;  /* 0x000000ff00ff7812 */ /* 0x000fda000780c0ff */
[----:B------:R-:W-:Y:S05]  /*10420*/  @P0 BRA `(.L_x_312) ;  /* 0xfffffff000f00947 */ /* 0x000fea000383ffff */
[----:B------:R-:W-:Y:S05]  /*10430*/  BSYNC B0 ;  /* 0x0000000000007941 */ /* 0x000fea0003800000 */
.L_x_301:
[----:B------:R-:W-:-:S03]  /*10440*/  UMOV UR8, 0xffffffff ;  /* 0xffffffff00087882 */ /* 0x000fc60000000000 */
[----:B------:R-:W-:Y:S05]  /*10450*/  BRA.DIV UR8, `(.L_x_313) ;  /* 0x0000000208e07947 */ /* 0x000fea000b800000 */
[----:B------:R-:W-:-:S13]  /*10460*/  ELECT P0, URZ, PT ;  /* 0x00000000003f782f */ /* 0x000fda0003800000 */
.L_x_325:
[----:B------:R-:W-:Y:S04]  /*10470*/  BSSY B0, `(.L_x_314) ;  /* 0x000001a000007945 */ /* 0x000fe80003800000 */
[----:B------:R-:W-:Y:S05]  /*10480*/  @!P0 BRA `(.L_x_315) ;  /* 0x0000000000608947 */ /* 0x000fea0003800000 */
[----:B------:R-:W-:-:S04]  /*10490*/  ULOP3.LUT UR8, UR13, 0x2, URZ, 0xfc, !UPT ;  /* 0x000000020d087892 */ /* 0x000fc8000f8efc3f */
[----:B------:R-:W-:-:S06]  /*104a0*/  UISETP.NE.AND UP0, UPT, UR8, 0x3, UPT ;  /* 0x000000030800788c */ /* 0x000fcc000bf05270 */
[----:B------:R-:W-:-:S13]  /*104b0*/  PLOP3.LUT P0, PT, PT, PT, UP0, 0x80, 0x0 ;  /* 0x000000000000781c */ /* 0x000fda0003f0f008 */
[----:B------:R-:W-:Y:S05]  /*104c0*/  @!P0 BRA `(.L_x_316) ;  /* 0x0000000000048947 */ /* 0x000fea0003800000 */
[----:B------:R-:W-:Y:S01]  /*104d0*/  BPT.TRAP 0x1 ;  /* 0x000000040000795c */ /* 0x000fe20000300000 */
.L_x_316:
[----:B------:R-:W0:Y:S01]  /*104e0*/  S2R R3, SR_CgaCtaId ;  /* 0x0000000000037919 */ /* 0x000e220000008800 */
[----:B------:R-:W-:Y:S02]  /*104f0*/  MOV R0, 0x400 ;  /* 0x0000040000007802 */ /* 0x000fe40000000f00 */
[----:B------:R-:W-:Y:S02]  /*10500*/  SHF.L.U32 R2, R12, 0x1f, RZ ;  /* 0x0000001f0c027819 */ /* 0x000fe400000006ff */
[----:B0-----:R-:W-:-:S05]  /*10510*/  LEA R0, R3, R0, 0x18 ;  /* 0x0000000003007211 */ /* 0x001fca00078ec0ff */
[----:B------:R-:W-:-:S04]  /*10520*/  VIADD R0, R0, 0x10 ;  /* 0x0000001000007836 */ /* 0x000fc80000000000 */
[C---:B------:R-:W-:Y:S02]  /*10530*/  IMAD R5, R11.reuse, 0x8, R0 ;  /* 0x000000080b057824 */ /* 0x040fe400078e0200 */
[----:B------:R-:W-:Y:S02]  /*10540*/  VIADD R11, R11, 0x1 ;  /* 0x000000010b0b7836 */ /* 0x000fe40000000000 */
[----:B------:R-:W0:Y:S03]  /*10550*/  SYNCS.PHASECHK.TRANS64.TRYWAIT P0, [R5+URZ], R2 ;  /* 0x00000002050075a7 */ /* 0x000e26000800017f */
[----:B------:R-:W-:-:S04]  /*10560*/  ISETP.NE.AND P1, PT, R11, 0x2, PT ;  /* 0x000000020b00780c */ /* 0x000fc80003f25270 */
[----:B------:R-:W-:Y:S02]  /*10570*/  SEL R3, RZ, 0x1, P1 ;  /* 0x00000001ff037807 */ /* 0x000fe40000800000 */
[----:B------:R-:W-:Y:S02]  /*10580*/  SEL R11, R11, RZ, P1 ;  /* 0x000000ff0b0b7207 */ /* 0x000fe40000800000 */
[----:B------:R-:W-:Y:S01]  /*10590*/  LOP3.LUT R3, R12, R3, RZ, 0x3c, !PT ;  /* 0x000000030c037212 */ /* 0x000fe200078e3cff */
[----:B0-----:R-:W-:Y:S06]  /*105a0*/  @!P0 BRA `(.L_x_317) ;  /* 0x0000000000ac8947 */ /* 0x001fec0003800000 */
.L_x_326:
[----:B------:R-:W-:Y:S01]  /*105b0*/  IMAD R11, R11, 0x8, R0 ;  /* 0x000000080b0b7824 */ /* 0x000fe200078e0200 */
[----:B------:R-:W-:-:S07]  /*105c0*/  SHF.L.U32 R0, R3, 0x1f, RZ ;  /* 0x0000001f03007819 */ /* 0x000fce00000006ff */
.L_x_318:
[----:B-1----:R1:W2:Y:S02]  /*105d0*/  SYNCS.PHASECHK.TRANS64.TRYWAIT P0, [R11+URZ], R0 ;  /* 0x000000000b0075a7 */ /* 0x0022a4000800017f */
[----:B--2---:R-:W-:Y:S05]  /*105e0*/  @!P0 NANOSLEEP.SYNCS 0x989680 ;  /* 0x009896800000895d */ /* 0x004fea0003900000 */
[----:B------:R-:W2:Y:S02]  /*105f0*/  @!P0 SYNCS.PHASECHK.TRANS64 P0, [R11+URZ], R0 ;  /* 0x000000000b0085a7 */ /* 0x000ea4000800007f */
[----:B--2---:R-:W-:Y:S05]  /*10600*/  @!P0 BRA `(.L_x_318) ;  /* 0xfffffffc00f08947 */ /* 0x004fea000383ffff */
.L_x_315:
[----:B------:R-:W-:Y:S05]  /*10610*/  BSYNC B0 ;  /* 0x0000000000007941 */ /* 0x000fea0003800000 */
.L_x_314:
[----:B------:R-:W-:Y:S05]  /*10620*/  EXIT ;  /* 0x000000000000794d */ /* 0x000fea0003800000 */
.L_x_21:
[----:B-1----:R-:W-:-:S04]  /*10630*/  IMAD.U32 R3, RZ, RZ, UR6 ;  /* 0x00000006ff037e24 */ /* 0x002fc8000f8e00ff */
[----:B------:R1:W2:Y:S03]  /*10640*/  SYNCS.PHASECHK.TRANS64.TRYWAIT P0, [R3+URZ], R0 ;  /* 0x00000000030075a7 */ /* 0x0002a6000800017f */
[----:B--2---:R-:W-:Y:S05]  /*10650*/  @!P0 NANOSLEEP.SYNCS 0x989680 ;  /* 0x009896800000895d */ /* 0x004fea0003900000 */
[----:B------:R-:W2:Y:S02]  /*10660*/  @!P0 SYNCS.PHASECHK.TRANS64 P0, [R3+URZ], R0 ;  /* 0x00000000030085a7 */ /* 0x000ea4000800007f */
[----:B--2---:R-:W-:Y:S05]  /*10670*/  @!P0 BRA `(.L_x_21) ;  /* 0xfffffffc00ec8947 */ /* 0x004fea000383ffff */
[----:B------:R-:W-:Y:S05]  /*10680*/  BRA `(.L_x_20) ;  /* 0xffffff1400d47947 */ /* 0x000fea000383ffff */
.L_x_27:
[----:B-----5:R2:W-:Y:S02]  /*10690*/  STL [R1+0x88], R0 ;  /* 0x0000880001007387 */ /* 0x0205e40000100800 */
[----:B--2---:R-:W-:-:S04]  /*106a0*/  IMAD.U32 R0, RZ, RZ, UR16 ;  /* 0x00000010ff007e24 */ /* 0x004fc8000f8e00ff */
[----:B------:R2:W3:Y:S03]  /*106b0*/  SYNCS.PHASECHK.TRANS64.TRYWAIT P0, [R0+URZ], R229 ;  /* 0x000000e5000075a7 */ /* 0x0004e6000800017f */
[----:B---3--:R-:W-:Y:S05]  /*106c0*/  @!P0 NANOSLEEP.SYNCS 0x989680 ;  /* 0x009896800000895d */ /* 0x008fea0003900000 */
[----:B------:R2:W3:Y:S02]  /*106d0*/  @!P0 SYNCS.PHASECHK.TRANS64 P0, [R0+URZ], R229 ;  /* 0x000000e5000085a7 */ /* 0x0004e4000800007f */
[----:B--2---:R2:W5:Y:S02]  /*106e0*/  LDL.LU R0, [R1+0x88] ;  /* 0x0000880001007983 */ /* 0x0045640000300800 */
[----:B--23--:R-:W-:Y:S05]  /*106f0*/  @!P0 BRA `(.L_x_27) ;  /* 0xfffffffc00e48947 */ /* 0x00cfea000383ffff */
[----:B------:R-:W-:Y:S05]  /*10700*/  BRA `(.L_x_26) ;  /* 0xffffff2800d47947 */ /* 0x000fea000383ffff */
.L_x_302:
[----:B------:R-:W-:Y:S01]  /*10710*/  BSSY B1, `(.L_x_319) ;  /* 0x0000006000017945 */ /* 0x000fe20003800000 */
[----:B------:R-:W-:-:S07]  /*10720*/  IMAD.MOV.U32 R0, RZ, RZ, -0x1 ;  /* 0xffffffffff007424 */ /* 0x000fce00078e00ff */
[----:B------:R-:W-:Y:S05]  /*10730*/  WARPSYNC.COLLECTIVE R0, `(.L_x_320) ;  /* 0x00000000000c7348 */ /* 0x000fea0003c00000 */
[----:B------:R-:W-:Y:S02]  /*10740*/  ELECT P0, UR62, PT ;  /* 0x00000000003e782f */ /* 0x000fe40003800000 */
[----:B------:R-:W-:Y:S01]  /*10750*/  MOV R0, UR62 ;  /* 0x0000003e00007c02 */ /* 0x000fe20008000f00 */
[----:B------:R-:W-:Y:S10]  /*10760*/  ENDCOLLECTIVE ;  /* 0x000000000000791b */ /* 0x000ff40003800000 */
.L_x_320:
[----:B------:R-:W-:Y:S05]  /*10770*/  BSYNC B1 ;  /* 0x0000000000017941 */ /* 0x000fea0003800000 */
.L_x_319:
[----:B------:R-:W-:Y:S05]  /*10780*/  BRA `(.L_x_321) ;  /* 0xfffffff000247947 */ /* 0x000fea000383ffff */
.L_x_305:
[----:B0-----:R0:W2:Y:S02]  /*10790*/  SYNCS.PHASECHK.TRANS64.TRYWAIT P0, [R5+URZ+0x10], R2 ;  /* 0x00001002050075a7 */ /* 0x0010a4000800017f */
[----:B--2---:R-:W-:Y:S05]  /*107a0*/  @!P0 NANOSLEEP.SYNCS 0x989680 ;  /* 0x009896800000895d */ /* 0x004fea0003900000 */
[----:B------:R-:W2:Y:S02]  /*107b0*/  @!P0 SYNCS.PHASECHK.TRANS64 P0, [R5+URZ+0x10], R2 ;  /* 0x00001002050085a7 */ /* 0x000ea4000800007f */
[----:B--2---:R-:W-:Y:S05]  /*107c0*/  @!P0 BRA `(.L_x_305) ;  /* 0xfffffffc00f08947 */ /* 0x004fea000383ffff */
[----:B------:R-:W-:Y:S05]  /*107d0*/  BRA `(.L_x_322) ;  /* 0xfffffff000607947 */ /* 0x000fea000383ffff */
.L_x_313:
[----:B------:R-:W-:Y:S01]  /*107e0*/  BSSY B0, `(.L_x_323) ;  /* 0x0000006000007945 */ /* 0x000fe20003800000 */
[----:B------:R-:W-:-:S07]  /*107f0*/  IMAD.MOV.U32 R0, RZ, RZ, -0x1 ;  /* 0xffffffffff007424 */ /* 0x000fce00078e00ff */
[----:B------:R-:W-:Y:S05]  /*10800*/  WARPSYNC.COLLECTIVE R0, `(.L_x_324) ;  /* 0x00000000000c7348 */ /* 0x000fea0003c00000 */
[----:B------:R-:W-:Y:S02]  /*10810*/  ELECT P0, UR62, PT ;  /* 0x00000000003e782f */ /* 0x000fe40003800000 */
[----:B------:R-:W-:Y:S01]  /*10820*/  MOV R0, UR62 ;  /* 0x0000003e00007c02 */ /* 0x000fe20008000f00 */
[----:B------:R-:W-:Y:S10]  /*10830*/  ENDCOLLECTIVE ;  /* 0x000000000000791b */ /* 0x000ff40003800000 */
.L_x_324:
[----:B------:R-:W-:Y:S05]  /*10840*/  BSYNC B0 ;  /* 0x0000000000007941 */ /* 0x000fea0003800000 */
.L_x_323:
[----:B------:R-:W-:Y:S05]  /*10850*/  BRA `(.L_x_325) ;  /* 0xfffffffc00047947 */ /* 0x000fea000383ffff */
.L_x_317:
[----:B0-----:R0:W1:Y:S02]  /*10860*/  SYNCS.PHASECHK.TRANS64.TRYWAIT P0, [R5+URZ], R2 ;  /* 0x00000002050075a7 */ /* 0x001064000800017f */
[----:B-1----:R-:W-:Y:S05]  /*10870*/  @!P0 NANOSLEEP.SYNCS 0x989680 ;  /* 0x009896800000895d */ /* 0x002fea0003900000 */
[----:B------:R-:W1:Y:S02]  /*10880*/  @!P0 SYNCS.PHASECHK.TRANS64 P0, [R5+URZ], R2 ;  /* 0x00000002050085a7 */ /* 0x000e64000800007f */
[----:B-1----:R-:W-:Y:S05]  /*10890*/  @!P0 BRA `(.L_x_317) ;  /* 0xfffffffc00f08947 */ /* 0x002fea000383ffff */
[----:B------:R-:W-:Y:S05]  /*108a0*/  BRA `(.L_x_326) ;  /* 0xfffffffc00407947 */ /* 0x000fea000383ffff */
.L_x_327:
[----:B------:R-:W-:-:S00]  /*108b0*/  BRA `(.L_x_327) ;  /* 0xfffffffc00fc7947 */ /* 0x000fc0000383ffff */
[----:B------:R-:W-:-:S00]  /*108c0*/  NOP ;  /* 0x0000000000007918 */ /* 0x000fc00000000000 */
        /* <DEDUP_REMOVED lines=11> */
.L_x_328:


//--------------------- .nv.shared._ZN7cutlass13device_kernelINS_4gemm6kernel13GemmUniversalIN4cute5tupleIJiiiiEEENS1_10collective13CollectiveMmaINS1_37MainloopSm90TmaGmmaWarpSpecializedFP8ILi2ENS5_IJNS4_1CILi2EEENSA_ILi1EEESC_EEENS1_35KernelTmaWarpSpecializedCooperativeEEENS5_IJNSA_ILi128EEENSA_ILi256EEESH_EEENS_12float_e4m3_tENS5_IJlSC_lEEESJ_SK_NS4_8TiledMMAINS4_8MMA_AtomIJNS4_4SM904GMMA31MMA_64x256x32_F32E4M3E4M3_SS_TNILNSO_7ScaleInE1ELSQ_1EEEEEENS4_6LayoutISD_NS5_IJSC_NSA_ILi0EEESU_EEEEENS5_IJNS4_10UnderscoreESX_SX_EEEEENS4_13SM90_TMA_LOADENS4_14ComposedLayoutINS4_7SwizzleILi3ELi4ELi3EEENS4_18smem_ptr_flag_bitsILi8EEENST_INS5_IJNSA_ILi8EEESG_EEENS5_IJSG_SC_EEEEEEEvNS4_8identityENS4_23SM90_TMA_LOAD_MULTICASTES1A_vS1B_EENS_8epilogue10collective6detail29Sm90TmaWarpSpecializedAdapterINS1F_15DefaultEpilogueISJ_SK_SK_NS1E_6thread17LinearCombinationISJ_Li1EffLNS1J_9ScaleType4KindE0ELNS_15FloatRoundStyleE2ESJ_EENS1_15EpilogueDefaultEEEEEvvEEEEvNT_6ParamsE --------------------------
	.section	.nv.shared._ZN7cutlass13device_kernelINS_4gemm6kernel13GemmUniversalIN4cute5tupleIJiiiiEEENS1_10collective13CollectiveMmaINS1_37MainloopSm90TmaGmmaWarpSpecializedFP8ILi2ENS5_IJNS4_1CILi2EEENSA_ILi1EEESC_EEENS1_35KernelTmaWarpSpecializedCooperativeEEENS5_IJNSA_ILi128EEENSA_ILi256EEESH_EEENS_12float_e4m3_tENS5_IJlSC_lEEESJ_SK_NS4_8TiledMMAINS4_8MMA_AtomIJNS4_4SM904GMMA31MMA_64x256x32_F32E4M3E4M3_SS_TNILNSO_7ScaleInE1ELSQ_1EEEEEENS4_6LayoutISD_NS5_IJSC_NSA_ILi0EEESU_EEEEENS5_IJNS4_10UnderscoreESX_SX_EEEEENS4_13SM90_TMA_LOADENS4_14ComposedLayoutINS4_7SwizzleILi3ELi4ELi3EEENS4_18smem_ptr_flag_bitsILi8EEENST_INS5_IJNSA_ILi8EEESG_EEENS5_IJSG_SC_EEEEEEEvNS4_8identityENS4_23SM90_TMA_LOAD_MULTICASTES1A_vS1B_EENS_8epilogue10collective6detail29Sm90TmaWarpSpecializedAdapterINS1F_15DefaultEpilogueISJ_SK_SK_NS1E_6thread17LinearCombinationISJ_Li1EffLNS1J_9ScaleType4KindE0ELNS_15FloatRoundStyleE2ESJ_EENS1_15EpilogueDefaultEEEEEvvEEEEvNT_6ParamsE,"aw",@nobits
	.sectionflags	@""
	.align	16
	.zero		1024


//--------------------- .nv.shared.reserved.0     --------------------------
	.section	.nv.shared.reserved.0,"aw",@nobits
	.weak		__nv_reservedSMEM_offset_0_alias
	.size		__nv_reservedSMEM_offset_0_alias, 0, 0
	.other		__nv_reservedSMEM_offset_0_alias,@"STO_CUDA_RESERVED_SHARED STV_DEFAULT"
__nv_reservedSMEM_offset_0_alias:
	.zero		0


//--------------------- .nv.global                --------------------------
	.section	.nv.global,"aw",@nobits
.nv.global:
	.type		_ZN39_INTERNAL_e4e149bb_4_k_cu_5bd9c4c3_34514cute1_E,@object
	.size		_ZN39_INTERNAL_e4e149bb_4_k_cu_5bd9c4c3_34514cute1_E,(_ZN39_INTERNAL_e4e149bb_4_k_cu_5bd9c4c3_34514cuda3std3__45__cpo6cbeginE - _ZN39_INTERNAL_e4e149bb_4_k_cu_5bd9c4c3_34514cute1_E)
_ZN39_INTERNAL_e4e149bb_4_k_cu_5bd9c4c3_34514cute1_E:
	.zero		1
	.type		_ZN39_INTERNAL_e4e149bb_4_k_cu_5bd9c4c3_34514cuda3std3__45__cpo6cbeginE,@object
	.size		_ZN39_INTERNAL_e4e149bb_4_k_cu_5bd9c4c3_34514cuda3std3__45__cpo6cbeginE,(_ZN39_INTERNAL_e4e149bb_4_k_cu_5bd9c4c3_34514cuda3std3__48in_placeE - _ZN39_INTERNAL_e4e149bb_4_k_cu_5bd9c4c3_34514cuda3std3__45__cpo6cbeginE)
_ZN39_INTERNAL_e4e149bb_4_k_cu_5bd9c4c3_34514cuda3std3__45__cpo6cbeginE:
	.zero		1
	.type		_ZN39_INTERNAL_e4e149bb_4_k_cu_5bd9c4c3_34514cuda3std3__48in_placeE,@object
	.size		_ZN39_INTERNAL_e4e149bb_4_k_cu_5bd9c4c3_34514cuda3std3__48in_placeE,(_ZN39_INTERNAL_e4e149bb_4_k_cu_5bd9c4c3_34514cuda3std6ranges3__45__cpo9iter_moveE - _ZN39_INTERNAL_e4e149bb_4_k_cu_5bd9c4c3_34514cuda3std3__48in_placeE)
_ZN39_INTERNAL_e4e149bb_4_k_cu_5bd9c4c3_34514cuda3std3__48in_placeE:
	.zero		1
	.type		_ZN39_INTERNAL_e4e149bb_4_k_cu_5bd9c4c3_34514cuda3std6ranges3__45__cpo9iter_moveE,@object
	.size		_ZN39_INTERNAL_e4e149bb_4_k_cu_5bd9c4c3_34514cuda3std6ranges3__45__cpo9iter_moveE,(_ZN39_INTERNAL_e4e149bb_4_k_cu_5bd9c4c3_34514cuda3std3__45__cpo5beginE - _ZN39_INTERNAL_e4e149bb_4_k_cu_5bd9c4c3_34514cuda3std6ranges3__45__cpo9iter_moveE)
_ZN39_INTERNAL_e4e149bb_4_k_cu_5bd9c4c3_34514cuda3std6ranges3__45__cpo9iter_moveE:
	.zero		1
	.type		_ZN39_INTERNAL_e4e149bb_4_k_cu_5bd9c4c3_34514cuda3std3__45__cpo5beginE,@object
	.size		_ZN39_INTERNAL_e4e149bb_4_k_cu_5bd9c4c3_34514cuda3std3__45__cpo5beginE,(_ZN39_INTERNAL_e4e149bb_4_k_cu_5bd9c4c3_34514cuda3std3__441_GLOBAL__N__e4e149bb_4_k_cu_5bd9c4c3_34516ignoreE - _ZN39_INTERNAL_e4e149bb_4_k_cu_5bd9c4c3_34514cuda3std3__45__cpo5beginE)
_ZN39_INTERNAL_e4e149bb_4_k_cu_5bd9c4c3_34514cuda3std3__45__cpo5beginE:
	.zero		1
	.type		_ZN39_INTERNAL_e4e149bb_4_k_cu_5bd9c4c3_34514cuda3std3__441_GLOBAL__N__e4e149bb_4_k_cu_5bd9c4c3_34516ignoreE,@object
	.size		_ZN39_INTERNAL_e4e149bb_4_k_cu_5bd9c4c3_34514cuda3std3__441_GLOBAL__N__e4e149bb_4_k_cu_5bd9c4c3_34516ignoreE,(_ZN39_INTERNAL_e4e149bb_4_k_cu_5bd9c4c3_34514cute7productE - _ZN39_INTERNAL_e4e149bb_4_k_cu_5bd9c4c3_34514cuda3std3__441_GLOBAL__N__e4e149bb_4_k_cu_5bd9c4c3_34516ignoreE)
_ZN39_INTERNAL_e4e149bb_4_k_cu_5bd9c4c3_34514cuda3std3__441_GLOBAL__N__e4e149bb_4_k_cu_5bd9c4c3_34516ignoreE:
	.zero		1
	.type		_ZN39_INTERNAL_e4e149bb_4_k_cu_5bd9c4c3_34514cute7productE,@object
	.size		_ZN39_INTERNAL_e4e149bb_4_k_cu_5bd9c4c3_34514cute7productE,(_ZN39_INTERNAL_e4e149bb_4_k_cu_5bd9c4c3_34514cuda3std3__45__cpo3endE - _ZN39_INTERNAL_e4e149bb_4_k_cu_5bd9c4c3_34514cute7productE)
_ZN39_INTERNAL_e4e149bb_4_k_cu_5bd9c4c3_34514cute7productE:
	.zero		1
	.type		_ZN39_INTERNAL_e4e149bb_4_k_cu_5bd9c4c3_34514cuda3std3__45__cpo3endE,@object
	.size		_ZN39_INTERNAL_e4e149bb_4_k_cu_5bd9c4c3_34514cuda3std3__45__cpo3endE,(_ZN39_INTERNAL_e4e149bb_4_k_cu_5bd9c4c3_34514cuda3std3__419piecewise_constructE - _ZN39_INTERNAL_e4e149bb_4_k_cu_5bd9c4c3_34514cuda3std3__45__cpo3endE)
_ZN39_INTERNAL_e4e149bb_4_k_cu_5bd9c4c3_34514cuda3std3__45__cpo3endE:
	.zero		1
	.type		_ZN39_INTERNAL_e4e149bb_4_k_cu_5bd9c4c3_34514cuda3std3__419piecewise_constructE,@object
	.size		_ZN39_INTERNAL_e4e149bb_4_k_cu_5bd9c4c3_34514cuda3std3__419piecewise_constructE,(_ZN39_INTERNAL_e4e149bb_4_k_cu_5bd9c4c3_34514cuda3std3__45__cpo4cendE - _ZN39_INTERNAL_e4e149bb_4_k_cu_5bd9c4c3_34514cuda3std3__419piecewise_constructE)
_ZN39_INTERNAL_e4e149bb_4_k_cu_5bd9c4c3_34514cuda3std3__419piecewise_constructE:
	.zero		1
	.type		_ZN39_INTERNAL_e4e149bb_4_k_cu_5bd9c4c3_34514cuda3std3__45__cpo4cendE,@object
	.size		_ZN39_INTERNAL_e4e149bb_4_k_cu_5bd9c4c3_34514cuda3std3__45__cpo4cendE,(_ZN39_INTERNAL_e4e149bb_4_k_cu_5bd9c4c3_34514cuda3std6ranges3__45__cpo4swapE - _ZN39_INTERNAL_e4e149bb_4_k_cu_5bd9c4c3_34514cuda3std3__45__cpo4cendE)
_ZN39_INTERNAL_e4e149bb_4_k_cu_5bd9c4c3_34514cuda3std3__45__cpo4cendE:
	.zero		1
	.type		_ZN39_INTERNAL_e4e149bb_4_k_cu_5bd9c4c3_34514cuda3std6ranges3__45__cpo4swapE,@object
	.size		_ZN39_INTERNAL_e4e149bb_4_k_cu_5bd9c4c3_34514cuda3std6ranges3__45__cpo4swapE,(.L_7 - _ZN39_INTERNAL_e4e149bb_4_k_cu_5bd9c4c3_34514cuda3std6ranges3__45__cpo4swapE)
_ZN39_INTERNAL_e4e149bb_4_k_cu_5bd9c4c3_34514cuda3std6ranges3__45__cpo4swapE:
	.zero		1
.L_7:


//--------------------- .nv.constant0._ZN7cutlass13device_kernelINS_4gemm6kernel13GemmUniversalIN4cute5tupleIJiiiiEEENS1_10collective13CollectiveMmaINS1_37MainloopSm90TmaGmmaWarpSpecializedFP8ILi2ENS5_IJNS4_1CILi2EEENSA_ILi1EEESC_EEENS1_35KernelTmaWarpSpecializedCooperativeEEENS5_IJNSA_ILi128EEENSA_ILi256EEESH_EEENS_12float_e4m3_tENS5_IJlSC_lEEESJ_SK_NS4_8TiledMMAINS4_8MMA_AtomIJNS4_4SM904GMMA31MMA_64x256x32_F32E4M3E4M3_SS_TNILNSO_7ScaleInE1ELSQ_1EEEEEENS4_6LayoutISD_NS5_IJSC_NSA_ILi0EEESU_EEEEENS5_IJNS4_10UnderscoreESX_SX_EEEEENS4_13SM90_TMA_LOADENS4_14ComposedLayoutINS4_7SwizzleILi3ELi4ELi3EEENS4_18smem_ptr_flag_bitsILi8EEENST_INS5_IJNSA_ILi8EEESG_EEENS5_IJSG_SC_EEEEEEEvNS4_8identityENS4_23SM90_TMA_LOAD_MULTICASTES1A_vS1B_EENS_8epilogue10collective6detail29Sm90TmaWarpSpecializedAdapterINS1F_15DefaultEpilogueISJ_SK_SK_NS1E_6thread17LinearCombinationISJ_Li1EffLNS1J_9ScaleType4KindE0ELNS_15FloatRoundStyleE2ESJ_EENS1_15EpilogueDefaultEEEEEvvEEEEvNT_6ParamsE --------------------------
	.section	.nv.constant0._ZN7cutlass13device_kernelINS_4gemm6kernel13GemmUniversalIN4cute5tupleIJiiiiEEENS1_10collective13CollectiveMmaINS1_37MainloopSm90TmaGmmaWarpSpecializedFP8ILi2ENS5_IJNS4_1CILi2EEENSA_ILi1EEESC_EEENS1_35KernelTmaWarpSpecializedCooperativeEEENS5_IJNSA_ILi128EEENSA_ILi256EEESH_EEENS_12float_e4m3_tENS5_IJlSC_lEEESJ_SK_NS4_8TiledMMAINS4_8MMA_AtomIJNS4_4SM904GMMA31MMA_64x256x32_F32E4M3E4M3_SS_TNILNSO_7ScaleInE1ELSQ_1EEEEEENS4_6LayoutISD_NS5_IJSC_NSA_ILi0EEESU_EEEEENS5_IJNS4_10UnderscoreESX_SX_EEEEENS4_13SM90_TMA_LOADENS4_14ComposedLayoutINS4_7SwizzleILi3ELi4ELi3EEENS4_18smem_ptr_flag_bitsILi8EEENST_INS5_IJNSA_ILi8EEESG_EEENS5_IJSG_SC_EEEEEEEvNS4_8identityENS4_23SM90_TMA_LOAD_MULTICASTES1A_vS1B_EENS_8epilogue10collective6detail29Sm90TmaWarpSpecializedAdapterINS1F_15DefaultEpilogueISJ_SK_SK_NS1E_6thread17LinearCombinationISJ_Li1EffLNS1J_9ScaleType4KindE0ELNS_15FloatRoundStyleE2ESJ_EENS1_15EpilogueDefaultEEEEEvvEEEEvNT_6ParamsE,"a",@progbits
	.sectionflags	@""
	.align	4
.nv.constant0._ZN7cutlass13device_kernelINS_4gemm6kernel13GemmUniversalIN4cute5tupleIJiiiiEEENS1_10collective13CollectiveMmaINS1_37MainloopSm90TmaGmmaWarpSpecializedFP8ILi2ENS5_IJNS4_1CILi2EEENSA_ILi1EEESC_EEENS1_35KernelTmaWarpSpecializedCooperativeEEENS5_IJNSA_ILi128EEENSA_ILi256EEESH_EEENS_12float_e4m3_tENS5_IJlSC_lEEESJ_SK_NS4_8TiledMMAINS4_8MMA_AtomIJNS4_4SM904GMMA31MMA_64x256x32_F32E4M3E4M3_SS_TNILNSO_7ScaleInE1ELSQ_1EEEEEENS4_6LayoutISD_NS5_IJSC_NSA_ILi0EEESU_EEEEENS5_IJNS4_10UnderscoreESX_SX_EEEEENS4_13SM90_TMA_LOADENS4_14ComposedLayoutINS4_7SwizzleILi3ELi4ELi3EEENS4_18smem_ptr_flag_bitsILi8EEENST_INS5_IJNSA_ILi8EEESG_EEENS5_IJSG_SC_EEEEEEEvNS4_8identityENS4_23SM90_TMA_LOAD_MULTICASTES1A_vS1B_EENS_8epilogue10collective6detail29Sm90TmaWarpSpecializedAdapterINS1F_15DefaultEpilogueISJ_SK_SK_NS1E_6thread17LinearCombinationISJ_Li1EffLNS1J_9ScaleType4KindE0ELNS_15FloatRoundStyleE2ESJ_EENS1_15EpilogueDefaultEEEEEvvEEEEvNT_6ParamsE:
	.zero		1664


//--------------------- SYMBOLS --------------------------

	.type		.nv.reservedSmem.offset0,@object
	.size		.nv.reservedSmem.offset0,0x4
